// auto-generated by cutlass_sweep.gemm — config: {"arch": "sm_100", "cluster_m": 1, "cluster_n": 1, "dtype": "e4m3", "dtype_b": "e4m3", "layout": "nt", "stages": 0, "tile_k": 32, "tile_m": 128, "tile_n": 64}
#include "cutlass/cutlass.h"
#include "cutlass/gemm/collective/collective_builder.hpp"
#include "cutlass/gemm/device/gemm_universal_adapter.h"
#include "cutlass/gemm/kernel/gemm_universal.hpp"
#include "cutlass/epilogue/collective/collective_builder.hpp"

using ElemA = cutlass::float_e4m3_t;
using ElemB = cutlass::float_e4m3_t;
using ElemCD = cutlass::float_e4m3_t;
using Acc  = float;
using TileShape    = cute::Shape<cute::_128, cute::_64, cute::_32>;
using ClusterShape = cute::Shape<cute::_1, cute::_1, cute::_1>;

using CollectiveEpilogue = typename cutlass::epilogue::collective::CollectiveBuilder<
    cutlass::arch::Sm100, cutlass::arch::OpClassTensorOp,
    TileShape, ClusterShape,
    cutlass::epilogue::collective::EpilogueTileAuto,
    Acc, Acc,
    ElemCD, cutlass::layout::RowMajor, 128 / cutlass::sizeof_bits<ElemCD>::value,
    ElemCD, cutlass::layout::RowMajor, 128 / cutlass::sizeof_bits<ElemCD>::value,
    cutlass::epilogue::collective::EpilogueScheduleAuto
  >::CollectiveOp;

using CollectiveMainloop = typename cutlass::gemm::collective::CollectiveBuilder<
    cutlass::arch::Sm100, cutlass::arch::OpClassTensorOp,
    ElemA, cutlass::layout::RowMajor, 128 / cutlass::sizeof_bits<ElemA>::value,
    ElemB, cutlass::layout::ColumnMajor, 128 / cutlass::sizeof_bits<ElemB>::value,
    Acc,
    TileShape, ClusterShape,
    cutlass::gemm::collective::StageCountAutoCarveout<static_cast<int>(sizeof(typename CollectiveEpilogue::SharedStorage))>,
    cutlass::gemm::collective::KernelScheduleAuto
  >::CollectiveOp;

using GemmKernel = cutlass::gemm::kernel::GemmUniversal<
    cute::Shape<int,int,int,int>,
    CollectiveMainloop,
    CollectiveEpilogue
>;
using Gemm = cutlass::gemm::device::GemmUniversalAdapter<GemmKernel>;

// Force the device kernel symbol into the cubin without needing a host main.
auto* _anchor = &cutlass::device_kernel<GemmKernel>;


// ===== COMPILED SASS (sm_100a) =====

	.target	sm_100a

	.elftype	@"ET_EXEC"


//--------------------- .note.nv.tkinfo           --------------------------
	.section	.note.nv.tkinfo,"",@"SHT_NOTE"
	.sectionflags	@"SHF_NOTE_NV_TKINFO"
	.tkinfo
        /*0018*/ 	.word	0x00000002
        /*0030*/ 	.string	""
        /*0030*/ 	.string	"ptxas"
        /*0030*/ 	.string	"Cuda compilation tools, release 13.0, V13.0.88"
        /*0030*/ 	.string	"Build cuda_13.0.r13.0/compiler.36424714_0"
        /*0030*/ 	.string	"-arch sm_100a -m 64 "



//--------------------- .note.nv.cuinfo           --------------------------
	.section	.note.nv.cuinfo,"",@"SHT_NOTE"
	.sectionflags	@"SHF_NOTE_NV_CUINFO"
        /*0018*/ 	.short	0x0002
        /*001a*/ 	.short	0x0064
        /*001c*/ 	.short	0x0082
	.zero		2


//--------------------- .nv.info                  --------------------------
	.section	.nv.info,"",@"SHT_CUDA_INFO"
	.align	4


	//----- nvinfo : EIATTR_REGCOUNT
	.align		4
        /*0000*/ 	.byte	0x04, 0x2f
        /*0002*/ 	.short	(.L_19 - .L_18)
	.align		4
.L_18:
        /*0004*/ 	.word	index@(_ZN7cutlass13device_kernelINS_4gemm6kernel13GemmUniversalIN4cute5tupleIJiiiiEEENS1_10collective13CollectiveMmaINS1_35MainloopSm100TmaUmmaWarpSpecializedILi34ELi2ELi4ENS5_IJNS4_1CILi1EEESB_SB_EEEEENS5_IJNSA_ILi128EEENSA_ILi64EEENSA_ILi32EEEEEENS_12float_e4m3_tENS5_IJlSB_lEEESI_SJ_NS4_8TiledMMAINS4_8MMA_AtomIJNS4_10MMA_TraitsINS4_19SM100_MMA_F8F6F4_SSEJSI_SI_fSE_SF_NS4_17integral_constantINS4_4UMMA5MajorELSQ_0EEESR_NSO_INSP_7ScaleInELSS_0EEEST_EEEEEENS4_6LayoutISC_NS5_IJNSA_ILi0EEESX_SX_EEEEENS5_IJNS4_10UnderscoreES10_S10_EEEEENS4_13SM90_TMA_LOADENS4_14ComposedLayoutINS4_7SwizzleILi1ELi4ELi3EEENS4_18smem_ptr_flag_bitsILi8EEENSW_INS5_IJNSA_ILi8EEESG_EEENS5_IJSG_SB_EEEEEEEvNS4_8identityES13_S1D_vS1E_EENS_8epilogue10collective18CollectiveEpilogueINS1G_23Sm100TmaWarpSpecializedILi1ELi1ELi64ELb0ELb0EEEJSH_NS5_IJNSW_ISE_SB_EENSW_ISF_SB_EEEEESI_SJ_SI_SJ_NS1G_6fusion15FusionCallbacksIS1K_NS1O_17LinearCombinationISI_fSI_fLNS_15FloatRoundStyleE2EEESH_S1N_JEEENS4_5SM1004TMEM4LOAD26SM100_TMEM_LOAD_32dp32b64xES13_NS14_INS15_ILi2ELi4ELi3EEES18_NSW_INS5_IJS19_SF_EEENS5_IJSF_SB_EEEEEEENS4_39AutoVectorizingCopyWithAssumedAlignmentILi128EEENS4_14SM90_TMA_STOREES22_S24_S24_EEEvvEEEEvNT_6ParamsE)
        /*0008*/ 	.word	0x000000c2


	//----- nvinfo : EIATTR_FRAME_SIZE
	.align		4
.L_19:
        /*000c*/ 	.byte	0x04, 0x11
        /*000e*/ 	.short	(.L_21 - .L_20)
	.align		4
.L_20:
        /*0010*/ 	.word	index@($__internal_2_$__cuda_sm10x_tcgen05_guardrail_trap_unallocated_columns_being_dealloced)
        /*0014*/ 	.word	0x00000000


	//----- nvinfo : EIATTR_FRAME_SIZE
	.align		4
.L_21:
        /*0018*/ 	.byte	0x04, 0x11
        /*001a*/ 	.short	(.L_23 - .L_22)
	.align		4
.L_22:
        /*001c*/ 	.word	index@($__internal_1_$__cuda_sm10x_tcgen05_guardrail_trap_phase_invalid_during_alloc)
        /*0020*/ 	.word	0x00000000


	//----- nvinfo : EIATTR_FRAME_SIZE
	.align		4
.L_23:
        /*0024*/ 	.byte	0x04, 0x11
        /*0026*/ 	.short	(.L_25 - .L_24)
	.align		4
.L_24:
        /*0028*/ 	.word	index@($__internal_0_$__cuda_sm10x_tcgen05_guardrail_trap_col_being_dealloced_not_returned_by_alloc)
        /*002c*/ 	.word	0x00000000


	//----- nvinfo : EIATTR_FRAME_SIZE
	.align		4
.L_25:
        /*0030*/ 	.byte	0x04, 0x11
        /*0032*/ 	.short	(.L_27 - .L_26)
	.align		4
.L_26:
        /*0034*/ 	.word	index@(_ZN7cutlass13device_kernelINS_4gemm6kernel13GemmUniversalIN4cute5tupleIJiiiiEEENS1_10collective13CollectiveMmaINS1_35MainloopSm100TmaUmmaWarpSpecializedILi34ELi2ELi4ENS5_IJNS4_1CILi1EEESB_SB_EEEEENS5_IJNSA_ILi128EEENSA_ILi64EEENSA_ILi32EEEEEENS_12float_e4m3_tENS5_IJlSB_lEEESI_SJ_NS4_8TiledMMAINS4_8MMA_AtomIJNS4_10MMA_TraitsINS4_19SM100_MMA_F8F6F4_SSEJSI_SI_fSE_SF_NS4_17integral_constantINS4_4UMMA5MajorELSQ_0EEESR_NSO_INSP_7ScaleInELSS_0EEEST_EEEEEENS4_6LayoutISC_NS5_IJNSA_ILi0EEESX_SX_EEEEENS5_IJNS4_10UnderscoreES10_S10_EEEEENS4_13SM90_TMA_LOADENS4_14ComposedLayoutINS4_7SwizzleILi1ELi4ELi3EEENS4_18smem_ptr_flag_bitsILi8EEENSW_INS5_IJNSA_ILi8EEESG_EEENS5_IJSG_SB_EEEEEEEvNS4_8identityES13_S1D_vS1E_EENS_8epilogue10collective18CollectiveEpilogueINS1G_23Sm100TmaWarpSpecializedILi1ELi1ELi64ELb0ELb0EEEJSH_NS5_IJNSW_ISE_SB_EENSW_ISF_SB_EEEEESI_SJ_SI_SJ_NS1G_6fusion15FusionCallbacksIS1K_NS1O_17LinearCombinationISI_fSI_fLNS_15FloatRoundStyleE2EEESH_S1N_JEEENS4_5SM1004TMEM4LOAD26SM100_TMEM_LOAD_32dp32b64xES13_NS14_INS15_ILi2ELi4ELi3EEES18_NSW_INS5_IJS19_SF_EEENS5_IJSF_SB_EEEEEEENS4_39AutoVectorizingCopyWithAssumedAlignmentILi128EEENS4_14SM90_TMA_STOREES22_S24_S24_EEEvvEEEEvNT_6ParamsE)
        /*0038*/ 	.word	0x00000000


	//----- nvinfo : EIATTR_MIN_STACK_SIZE
	.align		4
.L_27:
        /*003c*/ 	.byte	0x04, 0x12
        /*003e*/ 	.short	(.L_29 - .L_28)
	.align		4
.L_28:
        /*0040*/ 	.word	index@(_ZN7cutlass13device_kernelINS_4gemm6kernel13GemmUniversalIN4cute5tupleIJiiiiEEENS1_10collective13CollectiveMmaINS1_35MainloopSm100TmaUmmaWarpSpecializedILi34ELi2ELi4ENS5_IJNS4_1CILi1EEESB_SB_EEEEENS5_IJNSA_ILi128EEENSA_ILi64EEENSA_ILi32EEEEEENS_12float_e4m3_tENS5_IJlSB_lEEESI_SJ_NS4_8TiledMMAINS4_8MMA_AtomIJNS4_10MMA_TraitsINS4_19SM100_MMA_F8F6F4_SSEJSI_SI_fSE_SF_NS4_17integral_constantINS4_4UMMA5MajorELSQ_0EEESR_NSO_INSP_7ScaleInELSS_0EEEST_EEEEEENS4_6LayoutISC_NS5_IJNSA_ILi0EEESX_SX_EEEEENS5_IJNS4_10UnderscoreES10_S10_EEEEENS4_13SM90_TMA_LOADENS4_14ComposedLayoutINS4_7SwizzleILi1ELi4ELi3EEENS4_18smem_ptr_flag_bitsILi8EEENSW_INS5_IJNSA_ILi8EEESG_EEENS5_IJSG_SB_EEEEEEEvNS4_8identityES13_S1D_vS1E_EENS_8epilogue10collective18CollectiveEpilogueINS1G_23Sm100TmaWarpSpecializedILi1ELi1ELi64ELb0ELb0EEEJSH_NS5_IJNSW_ISE_SB_EENSW_ISF_SB_EEEEESI_SJ_SI_SJ_NS1G_6fusion15FusionCallbacksIS1K_NS1O_17LinearCombinationISI_fSI_fLNS_15FloatRoundStyleE2EEESH_S1N_JEEENS4_5SM1004TMEM4LOAD26SM100_TMEM_LOAD_32dp32b64xES13_NS14_INS15_ILi2ELi4ELi3EEES18_NSW_INS5_IJS19_SF_EEENS5_IJSF_SB_EEEEEEENS4_39AutoVectorizingCopyWithAssumedAlignmentILi128EEENS4_14SM90_TMA_STOREES22_S24_S24_EEEvvEEEEvNT_6ParamsE)
        /*0044*/ 	.word	0x00000000
.L_29:


//--------------------- .nv.compat                --------------------------
	.section	.nv.compat,"",@"SHT_CUDA_COMPAT_INFO"
	.align	4
        /*0000*/ 	.byte	0x02, 0x09, 0x01, 0x00, 0x02, 0x02, 0x02, 0x00, 0x02, 0x05, 0x05, 0x00, 0x03, 0x07, 0x01, 0x01
        /*0010*/ 	.byte	0x02, 0x03, 0x01, 0x00, 0x02, 0x06, 0x01, 0x00, 0x04, 0x0b, 0x08, 0x00, 0x09, 0x00, 0x00, 0x00
        /*0020*/ 	.byte	0x00, 0x00, 0x00, 0x00


//--------------------- .nv.info._ZN7cutlass13device_kernelINS_4gemm6kernel13GemmUniversalIN4cute5tupleIJiiiiEEENS1_10collective13CollectiveMmaINS1_35MainloopSm100TmaUmmaWarpSpecializedILi34ELi2ELi4ENS5_IJNS4_1CILi1EEESB_SB_EEEEENS5_IJNSA_ILi128EEENSA_ILi64EEENSA_ILi32EEEEEENS_12float_e4m3_tENS5_IJlSB_lEEESI_SJ_NS4_8TiledMMAINS4_8MMA_AtomIJNS4_10MMA_TraitsINS4_19SM100_MMA_F8F6F4_SSEJSI_SI_fSE_SF_NS4_17integral_constantINS4_4UMMA5MajorELSQ_0EEESR_NSO_INSP_7ScaleInELSS_0EEEST_EEEEEENS4_6LayoutISC_NS5_IJNSA_ILi0EEESX_SX_EEEEENS5_IJNS4_10UnderscoreES10_S10_EEEEENS4_13SM90_TMA_LOADENS4_14ComposedLayoutINS4_7SwizzleILi1ELi4ELi3EEENS4_18smem_ptr_flag_bitsILi8EEENSW_INS5_IJNSA_ILi8EEESG_EEENS5_IJSG_SB_EEEEEEEvNS4_8identityES13_S1D_vS1E_EENS_8epilogue10collective18CollectiveEpilogueINS1G_23Sm100TmaWarpSpecializedILi1ELi1ELi64ELb0ELb0EEEJSH_NS5_IJNSW_ISE_SB_EENSW_ISF_SB_EEEEESI_SJ_SI_SJ_NS1G_6fusion15FusionCallbacksIS1K_NS1O_17LinearCombinationISI_fSI_fLNS_15FloatRoundStyleE2EEESH_S1N_JEEENS4_5SM1004TMEM4LOAD26SM100_TMEM_LOAD_32dp32b64xES13_NS14_INS15_ILi2ELi4ELi3EEES18_NSW_INS5_IJS19_SF_EEENS5_IJSF_SB_EEEEEEENS4_39AutoVectorizingCopyWithAssumedAlignmentILi128EEENS4_14SM90_TMA_STOREES22_S24_S24_EEEvvEEEEvNT_6ParamsE --------------------------
	.section	.nv.info._ZN7cutlass13device_kernelINS_4gemm6kernel13GemmUniversalIN4cute5tupleIJiiiiEEENS1_10collective13CollectiveMmaINS1_35MainloopSm100TmaUmmaWarpSpecializedILi34ELi2ELi4ENS5_IJNS4_1CILi1EEESB_SB_EEEEENS5_IJNSA_ILi128EEENSA_ILi64EEENSA_ILi32EEEEEENS_12float_e4m3_tENS5_IJlSB_lEEESI_SJ_NS4_8TiledMMAINS4_8MMA_AtomIJNS4_10MMA_TraitsINS4_19SM100_MMA_F8F6F4_SSEJSI_SI_fSE_SF_NS4_17integral_constantINS4_4UMMA5MajorELSQ_0EEESR_NSO_INSP_7ScaleInELSS_0EEEST_EEEEEENS4_6LayoutISC_NS5_IJNSA_ILi0EEESX_SX_EEEEENS5_IJNS4_10UnderscoreES10_S10_EEEEENS4_13SM90_TMA_LOADENS4_14ComposedLayoutINS4_7SwizzleILi1ELi4ELi3EEENS4_18smem_ptr_flag_bitsILi8EEENSW_INS5_IJNSA_ILi8EEESG_EEENS5_IJSG_SB_EEEEEEEvNS4_8identityES13_S1D_vS1E_EENS_8epilogue10collective18CollectiveEpilogueINS1G_23Sm100TmaWarpSpecializedILi1ELi1ELi64ELb0ELb0EEEJSH_NS5_IJNSW_ISE_SB_EENSW_ISF_SB_EEEEESI_SJ_SI_SJ_NS1G_6fusion15FusionCallbacksIS1K_NS1O_17LinearCombinationISI_fSI_fLNS_15FloatRoundStyleE2EEESH_S1N_JEEENS4_5SM1004TMEM4LOAD26SM100_TMEM_LOAD_32dp32b64xES13_NS14_INS15_ILi2ELi4ELi3EEES18_NSW_INS5_IJS19_SF_EEENS5_IJSF_SB_EEEEEEENS4_39AutoVectorizingCopyWithAssumedAlignmentILi128EEENS4_14SM90_TMA_STOREES22_S24_S24_EEEvvEEEEvNT_6ParamsE,"",@"SHT_CUDA_INFO"
	.sectionflags	@""
	.align	4


	//----- nvinfo : EIATTR_CUDA_API_VERSION
	.align		4
        /*0000*/ 	.byte	0x04, 0x37
        /*0002*/ 	.short	(.L_31 - .L_30)
.L_30:
        /*0004*/ 	.word	0x00000082


	//----- nvinfo : EIATTR_KPARAM_INFO
	.align		4
.L_31:
        /*0008*/ 	.byte	0x04, 0x17
        /*000a*/ 	.short	(.L_33 - .L_32)
.L_32:
        /*000c*/ 	.word	0x00000000
        /*0010*/ 	.short	0x0000
        /*0012*/ 	.short	0x0000
        /*0014*/ 	.byte	0x00, 0xf0, 0x01, 0x20


	//----- nvinfo : EIATTR_AT_ENTRY_FRAGMENTS
	.align		4
.L_33:
        /*0018*/ 	.byte	0x04, 0x4f
        /*001a*/ 	.short	(.L_35 - .L_34)


	//   ....[0]....
.L_34:
        /*001c*/ 	.word	0x00000006


	//----- nvinfo : EIATTR_RESERVED_SMEM_USED
	.align		4
.L_35:
        /*0020*/ 	.byte	0x01, 0x41
	.zero		2


	//----- nvinfo : EIATTR_SPARSE_MMA_MASK
	.align		4
        /*0024*/ 	.byte	0x03, 0x50
        /*0026*/ 	.short	0x0000


	//----- nvinfo : EIATTR_TCGEN05_1CTA_USED
	.align		4
        /*0028*/ 	.byte	0x01, 0x51
	.zero		2


	//----- nvinfo : EIATTR_MAXREG_COUNT
	.align		4
        /*002c*/ 	.byte	0x03, 0x1b
        /*002e*/ 	.short	0x00ff


	//----- nvinfo : EIATTR_NUM_BARRIERS
	.align		4
        /*0030*/ 	.byte	0x02, 0x4c
        /*0032*/ 	.byte	0x07
	.zero		1


	//----- nvinfo : EIATTR_EXTERNS
	.align		4
        /*0034*/ 	.byte	0x04, 0x0f
        /*0036*/ 	.short	(.L_37 - .L_36)


	//   ....[0]....
	.align		4
.L_36:
        /*0038*/ 	.word	index@(__assertfail)


	//----- nvinfo : EIATTR_MERCURY_ISA_VERSION
	.align		4
.L_37:
        /*003c*/ 	.byte	0x03, 0x5f
        /*003e*/ 	.short	0x0101


	//----- nvinfo : EIATTR_INT_WARP_WIDE_INSTR_OFFSETS
	.align		4
        /*0040*/ 	.byte	0x04, 0x31
        /*0042*/ 	.short	(.L_39 - .L_38)


	//   ....[0]....
.L_38:
        /*0044*/ 	.word	0x00002170


	//   ....[1]....
        /*0048*/ 	.word	0x00004b50


	//   ....[2]....
        /*004c*/ 	.word	0x00004b70


	//   ....[3]....
        /*0050*/ 	.word	0x00004ba0


	//   ....[4]....
        /*0054*/ 	.word	0x000055b0


	//   ....[5]....
        /*0058*/ 	.word	0x000056a0


	//----- nvinfo : EIATTR_COOP_GROUP_MASK_REGIDS
	.align		4
.L_39:
        /*005c*/ 	.byte	0x04, 0x29
        /*005e*/ 	.short	(.L_41 - .L_40)


	//   ....[0]....
.L_40:
        /*0060*/ 	.word	0xffffffff


	//   ....[1]....
        /*0064*/ 	.word	0xffffffff


	//   ....[2]....
        /*0068*/ 	.word	0xffffffff


	//   ....[3]....
        /*006c*/ 	.word	0xffffffff


	//   ....[4]....
        /*0070*/ 	.word	0xffffffff


	//   ....[5]....
        /*0074*/ 	.word	0xffffffff


	//   ....[6]....
        /*0078*/ 	.word	0xffffffff


	//   ....[7]....
        /*007c*/ 	.word	0xffffffff


	//   ....[8]....
        /*0080*/ 	.word	0xffffffff


	//   ....[9]....
        /*0084*/ 	.word	0xffffffff


	//   ....[10]....
        /*0088*/ 	.word	0xffffffff


	//   ....[11]....
        /*008c*/ 	.word	0xffffffff


	//   ....[12]....
        /*0090*/ 	.word	0xffffffff


	//----- nvinfo : EIATTR_COOP_GROUP_INSTR_OFFSETS
	.align		4
.L_41:
        /*0094*/ 	.byte	0x04, 0x28
        /*0096*/ 	.short	(.L_43 - .L_42)


	//   ....[0]....
.L_42:
        /*0098*/ 	.word	0x00000090


	//   ....[1]....
        /*009c*/ 	.word	0x000004d0


	//   ....[2]....
        /*00a0*/ 	.word	0x00000a30


	//   ....[3]....
        /*00a4*/ 	.word	0x00000b70


	//   ....[4]....
        /*00a8*/ 	.word	0x00000c70


	//   ....[5]....
        /*00ac*/ 	.word	0x00000de0


	//   ....[6]....
        /*00b0*/ 	.word	0x00000f80


	//   ....[7]....
        /*00b4*/ 	.word	0x00002050


	//   ....[8]....
        /*00b8*/ 	.word	0x00003f10


	//   ....[9]....
        /*00bc*/ 	.word	0x00004120


	//   ....[10]....
        /*00c0*/ 	.word	0x00004150


	//   ....[11]....
        /*00c4*/ 	.word	0x00004a30


	//   ....[12]....
        /*00c8*/ 	.word	0x00004c60


	//----- nvinfo : EIATTR_VRC_CTA_INIT_COUNT
	.align		4
.L_43:
        /*00cc*/ 	.byte	0x02, 0x4a
        /*00ce*/ 	.byte	0x80
	.zero		1


	//----- nvinfo : EIATTR_SYSCALL_OFFSETS
	.align		4
        /*00d0*/ 	.byte	0x04, 0x46
        /*00d2*/ 	.short	(.L_45 - .L_44)


	//   ....[0]....
.L_44:
        /*00d4*/ 	.word	0x00006090


	//   ....[1]....
        /*00d8*/ 	.word	0x000061d0


	//   ....[2]....
        /*00dc*/ 	.word	0x00006970


	//----- nvinfo : EIATTR_MBARRIER_INSTR_OFFSETS
	.align		4
.L_45:
        /*00e0*/ 	.byte	0x04, 0x39
        /*00e2*/ 	.short	(.L_47 - .L_46)


	//   ....[0]....
.L_46:
        /*00e4*/ 	.word	0x000005d0
        /*00e8*/ 	.word	0x000000ff
        /*00ec*/ 	.word	0x00000000
        /*00f0*/ 	.short	0x0100
        /*00f2*/ 	.byte	0x05
	.zero		1


	//   ....[1]....
        /*00f4*/ 	.word	0x000005e0
        /*00f8*/ 	.word	0x000000ff
        /*00fc*/ 	.word	0x00000110
        /*0100*/ 	.short	0x0100
        /*0102*/ 	.byte	0x05
	.zero		1


	//   ....[2]....
        /*0104*/ 	.word	0x000005f0
        /*0108*/ 	.word	0x000000ff
        /*010c*/ 	.word	0x00000008
        /*0110*/ 	.short	0x0100
        /*0112*/ 	.byte	0x05
	.zero		1


	//   ....[3]....
        /*0114*/ 	.word	0x00000600
        /*0118*/ 	.word	0x000000ff
        /*011c*/ 	.word	0x00000118
        /*0120*/ 	.short	0x0100
        /*0122*/ 	.byte	0x05
	.zero		1


	//   ....[4]....
        /*0124*/ 	.word	0x00000610
        /*0128*/ 	.word	0x000000ff
        /*012c*/ 	.word	0x00000010
        /*0130*/ 	.short	0x0100
        /*0132*/ 	.byte	0x05
	.zero		1


	//   ....[5]....
        /*0134*/ 	.word	0x00000620
        /*0138*/ 	.word	0x000000ff
        /*013c*/ 	.word	0x00000120
        /*0140*/ 	.short	0x0100
        /*0142*/ 	.byte	0x05
	.zero		1


	//   ....[6]....
        /*0144*/ 	.word	0x00000630
        /*0148*/ 	.word	0x000000ff
        /*014c*/ 	.word	0x00000018
        /*0150*/ 	.short	0x0100
        /*0152*/ 	.byte	0x05
	.zero		1


	//   ....[7]....
        /*0154*/ 	.word	0x00000640
        /*0158*/ 	.word	0x000000ff
        /*015c*/ 	.word	0x00000128
        /*0160*/ 	.short	0x0100
        /*0162*/ 	.byte	0x05
	.zero		1


	//   ....[8]....
        /*0164*/ 	.word	0x00000650
        /*0168*/ 	.word	0x000000ff
        /*016c*/ 	.word	0x00000020
        /*0170*/ 	.short	0x0100
        /*0172*/ 	.byte	0x05
	.zero		1


	//   ....[9]....
        /*0174*/ 	.word	0x00000660
        /*0178*/ 	.word	0x000000ff
        /*017c*/ 	.word	0x00000130
        /*0180*/ 	.short	0x0100
        /*0182*/ 	.byte	0x05
	.zero		1


	//   ....[10]....
        /*0184*/ 	.word	0x00000670
        /*0188*/ 	.word	0x000000ff
        /*018c*/ 	.word	0x00000028
        /*0190*/ 	.short	0x0100
        /*0192*/ 	.byte	0x05
	.zero		1


	//   ....[11]....
        /*0194*/ 	.word	0x00000680
        /*0198*/ 	.word	0x000000ff
        /*019c*/ 	.word	0x00000138
        /*01a0*/ 	.short	0x0100
        /*01a2*/ 	.byte	0x05
	.zero		1


	//   ....[12]....
        /*01a4*/ 	.word	0x00000690
        /*01a8*/ 	.word	0x000000ff
        /*01ac*/ 	.word	0x00000030
        /*01b0*/ 	.short	0x0100
        /*01b2*/ 	.byte	0x05
	.zero		1


	//   ....[13]....
        /*01b4*/ 	.word	0x000006a0
        /*01b8*/ 	.word	0x000000ff
        /*01bc*/ 	.word	0x00000140
        /*01c0*/ 	.short	0x0100
        /*01c2*/ 	.byte	0x05
	.zero		1


	//   ....[14]....
        /*01c4*/ 	.word	0x000006b0
        /*01c8*/ 	.word	0x000000ff
        /*01cc*/ 	.word	0x00000038
        /*01d0*/ 	.short	0x0100
        /*01d2*/ 	.byte	0x05
	.zero		1


	//   ....[15]....
        /*01d4*/ 	.word	0x000006c0
        /*01d8*/ 	.word	0x000000ff
        /*01dc*/ 	.word	0x00000148
        /*01e0*/ 	.short	0x0100
        /*01e2*/ 	.byte	0x05
	.zero		1


	//   ....[16]....
        /*01e4*/ 	.word	0x000006d0
        /*01e8*/ 	.word	0x000000ff
        /*01ec*/ 	.word	0x00000040
        /*01f0*/ 	.short	0x0100
        /*01f2*/ 	.byte	0x05
	.zero		1


	//   ....[17]....
        /*01f4*/ 	.word	0x000006e0
        /*01f8*/ 	.word	0x000000ff
        /*01fc*/ 	.word	0x00000150
        /*0200*/ 	.short	0x0100
        /*0202*/ 	.byte	0x05
	.zero		1


	//   ....[18]....
        /*0204*/ 	.word	0x000006f0
        /*0208*/ 	.word	0x000000ff
        /*020c*/ 	.word	0x00000048
        /*0210*/ 	.short	0x0100
        /*0212*/ 	.byte	0x05
	.zero		1


	//   ....[19]....
        /*0214*/ 	.word	0x00000700
        /*0218*/ 	.word	0x000000ff
        /*021c*/ 	.word	0x00000158
        /*0220*/ 	.short	0x0100
        /*0222*/ 	.byte	0x05
	.zero		1


	//   ....[20]....
        /*0224*/ 	.word	0x00000710
        /*0228*/ 	.word	0x000000ff
        /*022c*/ 	.word	0x00000050
        /*0230*/ 	.short	0x0100
        /*0232*/ 	.byte	0x05
	.zero		1


	//   ....[21]....
        /*0234*/ 	.word	0x00000720
        /*0238*/ 	.word	0x000000ff
        /*023c*/ 	.word	0x00000160
        /*0240*/ 	.short	0x0100
        /*0242*/ 	.byte	0x05
	.zero		1


	//   ....[22]....
        /*0244*/ 	.word	0x00000730
        /*0248*/ 	.word	0x000000ff
        /*024c*/ 	.word	0x00000058
        /*0250*/ 	.short	0x0100
        /*0252*/ 	.byte	0x05
	.zero		1


	//   ....[23]....
        /*0254*/ 	.word	0x00000740
        /*0258*/ 	.word	0x000000ff
        /*025c*/ 	.word	0x00000168
        /*0260*/ 	.short	0x0100
        /*0262*/ 	.byte	0x05
	.zero		1


	//   ....[24]....
        /*0264*/ 	.word	0x00000750
        /*0268*/ 	.word	0x000000ff
        /*026c*/ 	.word	0x00000060
        /*0270*/ 	.short	0x0100
        /*0272*/ 	.byte	0x05
	.zero		1


	//   ....[25]....
        /*0274*/ 	.word	0x00000760
        /*0278*/ 	.word	0x000000ff
        /*027c*/ 	.word	0x00000170
        /*0280*/ 	.short	0x0100
        /*0282*/ 	.byte	0x05
	.zero		1


	//   ....[26]....
        /*0284*/ 	.word	0x00000770
        /*0288*/ 	.word	0x000000ff
        /*028c*/ 	.word	0x00000068
        /*0290*/ 	.short	0x0100
        /*0292*/ 	.byte	0x05
	.zero		1


	//   ....[27]....
        /*0294*/ 	.word	0x00000780
        /*0298*/ 	.word	0x000000ff
        /*029c*/ 	.word	0x00000178
        /*02a0*/ 	.short	0x0100
        /*02a2*/ 	.byte	0x05
	.zero		1


	//   ....[28]....
        /*02a4*/ 	.word	0x00000790
        /*02a8*/ 	.word	0x000000ff
        /*02ac*/ 	.word	0x00000070
        /*02b0*/ 	.short	0x0100
        /*02b2*/ 	.byte	0x05
	.zero		1


	//   ....[29]....
        /*02b4*/ 	.word	0x000007a0
        /*02b8*/ 	.word	0x000000ff
        /*02bc*/ 	.word	0x00000180
        /*02c0*/ 	.short	0x0100
        /*02c2*/ 	.byte	0x05
	.zero		1


	//   ....[30]....
        /*02c4*/ 	.word	0x000007b0
        /*02c8*/ 	.word	0x000000ff
        /*02cc*/ 	.word	0x00000078
        /*02d0*/ 	.short	0x0100
        /*02d2*/ 	.byte	0x05
	.zero		1


	//   ....[31]....
        /*02d4*/ 	.word	0x000007c0
        /*02d8*/ 	.word	0x000000ff
        /*02dc*/ 	.word	0x00000188
        /*02e0*/ 	.short	0x0100
        /*02e2*/ 	.byte	0x05
	.zero		1


	//   ....[32]....
        /*02e4*/ 	.word	0x000007d0
        /*02e8*/ 	.word	0x000000ff
        /*02ec*/ 	.word	0x00000080
        /*02f0*/ 	.short	0x0100
        /*02f2*/ 	.byte	0x05
	.zero		1


	//   ....[33]....
        /*02f4*/ 	.word	0x000007e0
        /*02f8*/ 	.word	0x000000ff
        /*02fc*/ 	.word	0x00000190
        /*0300*/ 	.short	0x0100
        /*0302*/ 	.byte	0x05
	.zero		1


	//   ....[34]....
        /*0304*/ 	.word	0x000007f0
        /*0308*/ 	.word	0x000000ff
        /*030c*/ 	.word	0x00000088
        /*0310*/ 	.short	0x0100
        /*0312*/ 	.byte	0x05
	.zero		1


	//   ....[35]....
        /*0314*/ 	.word	0x00000800
        /*0318*/ 	.word	0x000000ff
        /*031c*/ 	.word	0x00000198
        /*0320*/ 	.short	0x0100
        /*0322*/ 	.byte	0x05
	.zero		1


	//   ....[36]....
        /*0324*/ 	.word	0x00000810
        /*0328*/ 	.word	0x000000ff
        /*032c*/ 	.word	0x00000090
        /*0330*/ 	.short	0x0100
        /*0332*/ 	.byte	0x05
	.zero		1


	//   ....[37]....
        /*0334*/ 	.word	0x00000820
        /*0338*/ 	.word	0x000000ff
        /*033c*/ 	.word	0x000001a0
        /*0340*/ 	.short	0x0100
        /*0342*/ 	.byte	0x05
	.zero		1


	//   ....[38]....
        /*0344*/ 	.word	0x00000830
        /*0348*/ 	.word	0x000000ff
        /*034c*/ 	.word	0x00000098
        /*0350*/ 	.short	0x0100
        /*0352*/ 	.byte	0x05
	.zero		1


	//   ....[39]....
        /*0354*/ 	.word	0x00000840
        /*0358*/ 	.word	0x000000ff
        /*035c*/ 	.word	0x000001a8
        /*0360*/ 	.short	0x0100
        /*0362*/ 	.byte	0x05
	.zero		1


	//   ....[40]....
        /*0364*/ 	.word	0x00000850
        /*0368*/ 	.word	0x000000ff
        /*036c*/ 	.word	0x000000a0
        /*0370*/ 	.short	0x0100
        /*0372*/ 	.byte	0x05
	.zero		1


	//   ....[41]....
        /*0374*/ 	.word	0x00000860
        /*0378*/ 	.word	0x000000ff
        /*037c*/ 	.word	0x000001b0
        /*0380*/ 	.short	0x0100
        /*0382*/ 	.byte	0x05
	.zero		1


	//   ....[42]....
        /*0384*/ 	.word	0x00000870
        /*0388*/ 	.word	0x000000ff
        /*038c*/ 	.word	0x000000a8
        /*0390*/ 	.short	0x0100
        /*0392*/ 	.byte	0x05
	.zero		1


	//   ....[43]....
        /*0394*/ 	.word	0x00000880
        /*0398*/ 	.word	0x000000ff
        /*039c*/ 	.word	0x000001b8
        /*03a0*/ 	.short	0x0100
        /*03a2*/ 	.byte	0x05
	.zero		1


	//   ....[44]....
        /*03a4*/ 	.word	0x00000890
        /*03a8*/ 	.word	0x000000ff
        /*03ac*/ 	.word	0x000000b0
        /*03b0*/ 	.short	0x0100
        /*03b2*/ 	.byte	0x05
	.zero		1


	//   ....[45]....
        /*03b4*/ 	.word	0x000008a0
        /*03b8*/ 	.word	0x000000ff
        /*03bc*/ 	.word	0x000001c0
        /*03c0*/ 	.short	0x0100
        /*03c2*/ 	.byte	0x05
	.zero		1


	//   ....[46]....
        /*03c4*/ 	.word	0x000008b0
        /*03c8*/ 	.word	0x000000ff
        /*03cc*/ 	.word	0x000000b8
        /*03d0*/ 	.short	0x0100
        /*03d2*/ 	.byte	0x05
	.zero		1


	//   ....[47]....
        /*03d4*/ 	.word	0x000008c0
        /*03d8*/ 	.word	0x000000ff
        /*03dc*/ 	.word	0x000001c8
        /*03e0*/ 	.short	0x0100
        /*03e2*/ 	.byte	0x05
	.zero		1


	//   ....[48]....
        /*03e4*/ 	.word	0x000008d0
        /*03e8*/ 	.word	0x000000ff
        /*03ec*/ 	.word	0x000000c0
        /*03f0*/ 	.short	0x0100
        /*03f2*/ 	.byte	0x05
	.zero		1


	//   ....[49]....
        /*03f4*/ 	.word	0x000008e0
        /*03f8*/ 	.word	0x000000ff
        /*03fc*/ 	.word	0x000001d0
        /*0400*/ 	.short	0x0100
        /*0402*/ 	.byte	0x05
	.zero		1


	//   ....[50]....
        /*0404*/ 	.word	0x000008f0
        /*0408*/ 	.word	0x000000ff
        /*040c*/ 	.word	0x000000c8
        /*0410*/ 	.short	0x0100
        /*0412*/ 	.byte	0x05
	.zero		1


	//   ....[51]....
        /*0414*/ 	.word	0x00000900
        /*0418*/ 	.word	0x000000ff
        /*041c*/ 	.word	0x000001d8
        /*0420*/ 	.short	0x0100
        /*0422*/ 	.byte	0x05
	.zero		1


	//   ....[52]....
        /*0424*/ 	.word	0x00000910
        /*0428*/ 	.word	0x000000ff
        /*042c*/ 	.word	0x000000d0
        /*0430*/ 	.short	0x0100
        /*0432*/ 	.byte	0x05
	.zero		1


	//   ....[53]....
        /*0434*/ 	.word	0x00000920
        /*0438*/ 	.word	0x000000ff
        /*043c*/ 	.word	0x000001e0
        /*0440*/ 	.short	0x0100
        /*0442*/ 	.byte	0x05
	.zero		1


	//   ....[54]....
        /*0444*/ 	.word	0x00000930
        /*0448*/ 	.word	0x000000ff
        /*044c*/ 	.word	0x000000d8
        /*0450*/ 	.short	0x0100
        /*0452*/ 	.byte	0x05
	.zero		1


	//   ....[55]....
        /*0454*/ 	.word	0x00000940
        /*0458*/ 	.word	0x000000ff
        /*045c*/ 	.word	0x000001e8
        /*0460*/ 	.short	0x0100
        /*0462*/ 	.byte	0x05
	.zero		1


	//   ....[56]....
        /*0464*/ 	.word	0x00000950
        /*0468*/ 	.word	0x000000ff
        /*046c*/ 	.word	0x000000e0
        /*0470*/ 	.short	0x0100
        /*0472*/ 	.byte	0x05
	.zero		1


	//   ....[57]....
        /*0474*/ 	.word	0x00000960
        /*0478*/ 	.word	0x000000ff
        /*047c*/ 	.word	0x000001f0
        /*0480*/ 	.short	0x0100
        /*0482*/ 	.byte	0x05
	.zero		1


	//   ....[58]....
        /*0484*/ 	.word	0x00000970
        /*0488*/ 	.word	0x000000ff
        /*048c*/ 	.word	0x000000e8
        /*0490*/ 	.short	0x0100
        /*0492*/ 	.byte	0x05
	.zero		1


	//   ....[59]....
        /*0494*/ 	.word	0x00000980
        /*0498*/ 	.word	0x000000ff
        /*049c*/ 	.word	0x000001f8
        /*04a0*/ 	.short	0x0100
        /*04a2*/ 	.byte	0x05
	.zero		1


	//   ....[60]....
        /*04a4*/ 	.word	0x00000990
        /*04a8*/ 	.word	0x000000ff
        /*04ac*/ 	.word	0x000000f0
        /*04b0*/ 	.short	0x0100
        /*04b2*/ 	.byte	0x05
	.zero		1


	//   ....[61]....
        /*04b4*/ 	.word	0x000009a0
        /*04b8*/ 	.word	0x000000ff
        /*04bc*/ 	.word	0x00000200
        /*04c0*/ 	.short	0x0100
        /*04c2*/ 	.byte	0x05
	.zero		1


	//   ....[62]....
        /*04c4*/ 	.word	0x000009b0
        /*04c8*/ 	.word	0x000000ff
        /*04cc*/ 	.word	0x000000f8
        /*04d0*/ 	.short	0x0100
        /*04d2*/ 	.byte	0x05
	.zero		1


	//   ....[63]....
        /*04d4*/ 	.word	0x000009c0
        /*04d8*/ 	.word	0x000000ff
        /*04dc*/ 	.word	0x00000208
        /*04e0*/ 	.short	0x0100
        /*04e2*/ 	.byte	0x05
	.zero		1


	//   ....[64]....
        /*04e4*/ 	.word	0x000009d0
        /*04e8*/ 	.word	0x000000ff
        /*04ec*/ 	.word	0x00000100
        /*04f0*/ 	.short	0x0100
        /*04f2*/ 	.byte	0x05
	.zero		1


	//   ....[65]....
        /*04f4*/ 	.word	0x000009e0
        /*04f8*/ 	.word	0x000000ff
        /*04fc*/ 	.word	0x00000210
        /*0500*/ 	.short	0x0100
        /*0502*/ 	.byte	0x05
	.zero		1


	//   ....[66]....
        /*0504*/ 	.word	0x000009f0
        /*0508*/ 	.word	0x000000ff
        /*050c*/ 	.word	0x00000108
        /*0510*/ 	.short	0x0100
        /*0512*/ 	.byte	0x05
	.zero		1


	//   ....[67]....
        /*0514*/ 	.word	0x00000a00
        /*0518*/ 	.word	0x000000ff
        /*051c*/ 	.word	0x00000218
        /*0520*/ 	.short	0x0100
        /*0522*/ 	.byte	0x05
	.zero		1


	//   ....[68]....
        /*0524*/ 	.word	0x00000b40
        /*0528*/ 	.word	0x000000ff
        /*052c*/ 	.word	0x00000220
        /*0530*/ 	.short	0x0100
        /*0532*/ 	.byte	0x06
	.zero		1


	//   ....[69]....
        /*0534*/ 	.word	0x00000b50
        /*0538*/ 	.word	0x000000ff
        /*053c*/ 	.word	0x00000228
        /*0540*/ 	.short	0x0100
        /*0542*/ 	.byte	0x06
	.zero		1


	//   ....[70]....
        /*0544*/ 	.word	0x00000c40
        /*0548*/ 	.word	0x000000ff
        /*054c*/ 	.word	0x00000230
        /*0550*/ 	.short	0x0100
        /*0552*/ 	.byte	0x05
	.zero		1


	//   ....[71]....
        /*0554*/ 	.word	0x00000c50
        /*0558*/ 	.word	0x000000ff
        /*055c*/ 	.word	0x00000238
        /*0560*/ 	.short	0x0100
        /*0562*/ 	.byte	0x05
	.zero		1


	//   ....[72]....
        /*0564*/ 	.word	0x00000d90
        /*0568*/ 	.word	0x000000ff
        /*056c*/ 	.word	0x00000240
        /*0570*/ 	.short	0x0100
        /*0572*/ 	.byte	0x05
	.zero		1


	//   ....[73]....
        /*0574*/ 	.word	0x00000da0
        /*0578*/ 	.word	0x000000ff
        /*057c*/ 	.word	0x00000250
        /*0580*/ 	.short	0x0100
        /*0582*/ 	.byte	0x05
	.zero		1


	//   ....[74]....
        /*0584*/ 	.word	0x00000db0
        /*0588*/ 	.word	0x000000ff
        /*058c*/ 	.word	0x00000248
        /*0590*/ 	.short	0x0100
        /*0592*/ 	.byte	0x05
	.zero		1


	//   ....[75]....
        /*0594*/ 	.word	0x00000dc0
        /*0598*/ 	.word	0x000000ff
        /*059c*/ 	.word	0x00000258
        /*05a0*/ 	.short	0x0100
        /*05a2*/ 	.byte	0x05
	.zero		1


	//   ....[76]....
        /*05a4*/ 	.word	0x00000ef0
        /*05a8*/ 	.word	0x000000ff
        /*05ac*/ 	.word	0x00000260
        /*05b0*/ 	.short	0x0100
        /*05b2*/ 	.byte	0x06
	.zero		1


	//   ....[77]....
        /*05b4*/ 	.word	0x00000f00
        /*05b8*/ 	.word	0x000000ff
        /*05bc*/ 	.word	0x00000280
        /*05c0*/ 	.short	0x0100
        /*05c2*/ 	.byte	0x06
	.zero		1


	//   ....[78]....
        /*05c4*/ 	.word	0x00000f10
        /*05c8*/ 	.word	0x000000ff
        /*05cc*/ 	.word	0x00000268
        /*05d0*/ 	.short	0x0100
        /*05d2*/ 	.byte	0x06
	.zero		1


	//   ....[79]....
        /*05d4*/ 	.word	0x00000f20
        /*05d8*/ 	.word	0x000000ff
        /*05dc*/ 	.word	0x00000288
        /*05e0*/ 	.short	0x0100
        /*05e2*/ 	.byte	0x06
	.zero		1


	//   ....[80]....
        /*05e4*/ 	.word	0x00000f30
        /*05e8*/ 	.word	0x000000ff
        /*05ec*/ 	.word	0x00000270
        /*05f0*/ 	.short	0x0100
        /*05f2*/ 	.byte	0x06
	.zero		1


	//   ....[81]....
        /*05f4*/ 	.word	0x00000f40
        /*05f8*/ 	.word	0x000000ff
        /*05fc*/ 	.word	0x00000290
        /*0600*/ 	.short	0x0100
        /*0602*/ 	.byte	0x06
	.zero		1


	//   ....[82]....
        /*0604*/ 	.word	0x00000f50
        /*0608*/ 	.word	0x000000ff
        /*060c*/ 	.word	0x00000278
        /*0610*/ 	.short	0x0100
        /*0612*/ 	.byte	0x06
	.zero		1


	//   ....[83]....
        /*0614*/ 	.word	0x00000f60
        /*0618*/ 	.word	0x000000ff
        /*061c*/ 	.word	0x00000298
        /*0620*/ 	.short	0x0100
        /*0622*/ 	.byte	0x06
	.zero		1


	//   ....[84]....
        /*0624*/ 	.word	0x00001050
        /*0628*/ 	.word	0x000000ff
        /*062c*/ 	.word	0x000002a0
        /*0630*/ 	.short	0x0100
        /*0632*/ 	.byte	0x05
	.zero		1


	//   ....[85]....
        /*0634*/ 	.word	0x00001060
        /*0638*/ 	.word	0x000000ff
        /*063c*/ 	.word	0x000002b0
        /*0640*/ 	.short	0x0100
        /*0642*/ 	.byte	0x05
	.zero		1


	//   ....[86]....
        /*0644*/ 	.word	0x00001070
        /*0648*/ 	.word	0x000000ff
        /*064c*/ 	.word	0x000002a8
        /*0650*/ 	.short	0x0100
        /*0652*/ 	.byte	0x05
	.zero		1


	//   ....[87]....
        /*0654*/ 	.word	0x00001080
        /*0658*/ 	.word	0x000000ff
        /*065c*/ 	.word	0x000002b8
        /*0660*/ 	.short	0x0100
        /*0662*/ 	.byte	0x05
	.zero		1


	//   ....[88]....
        /*0664*/ 	.word	0x00001950
        /*0668*/ 	.word	0x00000003
        /*066c*/ 	.word	0x000002b0
        /*0670*/ 	.short	0x010a
        /*0672*/ 	.byte	0xff
	.zero		1


	//   ....[89]....
        /*0674*/ 	.word	0x00001980
        /*0678*/ 	.word	0x00000003
        /*067c*/ 	.word	0x000002a0
        /*0680*/ 	.short	0x0101
        /*0682*/ 	.byte	0xff
	.zero		1


	//   ....[90]....
        /*0684*/ 	.word	0x00001a50
        /*0688*/ 	.word	0x000000ff
        /*068c*/ 	.word	0x00000110
        /*0690*/ 	.short	0x010a
        /*0692*/ 	.byte	0x08
	.zero		1


	//   ....[91]....
        /*0694*/ 	.word	0x00001af0
        /*0698*/ 	.word	0x000000ff
        /*069c*/ 	.word	0x00000110
        /*06a0*/ 	.short	0x010a
        /*06a2*/ 	.byte	0x21
	.zero		1


	//   ....[92]....
        /*06a4*/ 	.word	0x00001c40
        /*06a8*/ 	.word	0x000000ff
        /*06ac*/ 	.word	0x00000110
        /*06b0*/ 	.short	0x010a
        /*06b2*/ 	.byte	0x08
	.zero		1


	//   ....[93]....
        /*06b4*/ 	.word	0x00001d50
        /*06b8*/ 	.word	0x000000ff
        /*06bc*/ 	.word	0x00000238
        /*06c0*/ 	.short	0x0101
        /*06c2*/ 	.byte	0x04
	.zero		1


	//   ....[94]....
        /*06c4*/ 	.word	0x00001d70
        /*06c8*/ 	.word	0x000000ff
        /*06cc*/ 	.word	0x00000110
        /*06d0*/ 	.short	0x010a
        /*06d2*/ 	.byte	0x08
	.zero		1


	//   ....[95]....
        /*06d4*/ 	.word	0x00001df0
        /*06d8*/ 	.word	0x000000ff
        /*06dc*/ 	.word	0x00000110
        /*06e0*/ 	.short	0x010a
        /*06e2*/ 	.byte	0x11
	.zero		1


	//   ....[96]....
        /*06e4*/ 	.word	0x00001f40
        /*06e8*/ 	.word	0x000000ff
        /*06ec*/ 	.word	0x00000110
        /*06f0*/ 	.short	0x010a
        /*06f2*/ 	.byte	0x08
	.zero		1


	//   ....[97]....
        /*06f4*/ 	.word	0x00002080
        /*06f8*/ 	.word	0x00000002
        /*06fc*/ 	.word	0x00000240
        /*0700*/ 	.short	0x010a
        /*0702*/ 	.byte	0xff
	.zero		1


	//   ....[98]....
        /*0704*/ 	.word	0x00002140
        /*0708*/ 	.word	0x00000002
        /*070c*/ 	.word	0x00000000
        /*0710*/ 	.short	0x0101
        /*0712*/ 	.byte	0xff
	.zero		1


	//   ....[99]....
        /*0714*/ 	.word	0x000026a0
        /*0718*/ 	.word	0x000000ff
        /*071c*/ 	.word	0x00000000
        /*0720*/ 	.short	0x010a
        /*0722*/ 	.byte	0x05
	.zero		1


	//   ....[100]....
        /*0724*/ 	.word	0x00002730
        /*0728*/ 	.word	0x000000ff
        /*072c*/ 	.word	0x00000000
        /*0730*/ 	.short	0x010a
        /*0732*/ 	.byte	0x05
	.zero		1


	//   ....[101]....
        /*0734*/ 	.word	0x000027c0
        /*0738*/ 	.word	0x000000ff
        /*073c*/ 	.word	0x00000000
        /*0740*/ 	.short	0x010a
        /*0742*/ 	.byte	0x05
	.zero		1


	//   ....[102]....
        /*0744*/ 	.word	0x00002850
        /*0748*/ 	.word	0x000000ff
        /*074c*/ 	.word	0x00000000
        /*0750*/ 	.short	0x010a
        /*0752*/ 	.byte	0x05
	.zero		1


	//   ....[103]....
        /*0754*/ 	.word	0x000028e0
        /*0758*/ 	.word	0x000000ff
        /*075c*/ 	.word	0x00000000
        /*0760*/ 	.short	0x010a
        /*0762*/ 	.byte	0x05
	.zero		1


	//   ....[104]....
        /*0764*/ 	.word	0x00002970
        /*0768*/ 	.word	0x000000ff
        /*076c*/ 	.word	0x00000000
        /*0770*/ 	.short	0x010a
        /*0772*/ 	.byte	0x05
	.zero		1


	//   ....[105]....
        /*0774*/ 	.word	0x00002a00
        /*0778*/ 	.word	0x000000ff
        /*077c*/ 	.word	0x00000000
        /*0780*/ 	.short	0x010a
        /*0782*/ 	.byte	0x05
	.zero		1


	//   ....[106]....
        /*0784*/ 	.word	0x00002a90
        /*0788*/ 	.word	0x000000ff
        /*078c*/ 	.word	0x00000000
        /*0790*/ 	.short	0x010a
        /*0792*/ 	.byte	0x05
	.zero		1


	//   ....[107]....
        /*0794*/ 	.word	0x00002b20
        /*0798*/ 	.word	0x000000ff
        /*079c*/ 	.word	0x00000000
        /*07a0*/ 	.short	0x010a
        /*07a2*/ 	.byte	0x05
	.zero		1


	//   ....[108]....
        /*07a4*/ 	.word	0x00002bb0
        /*07a8*/ 	.word	0x000000ff
        /*07ac*/ 	.word	0x00000000
        /*07b0*/ 	.short	0x010a
        /*07b2*/ 	.byte	0x05
	.zero		1


	//   ....[109]....
        /*07b4*/ 	.word	0x00002c40
        /*07b8*/ 	.word	0x000000ff
        /*07bc*/ 	.word	0x00000000
        /*07c0*/ 	.short	0x010a
        /*07c2*/ 	.byte	0x05
	.zero		1


	//   ....[110]....
        /*07c4*/ 	.word	0x00002cd0
        /*07c8*/ 	.word	0x000000ff
        /*07cc*/ 	.word	0x00000000
        /*07d0*/ 	.short	0x010a
        /*07d2*/ 	.byte	0x05
	.zero		1


	//   ....[111]....
        /*07d4*/ 	.word	0x00002d60
        /*07d8*/ 	.word	0x000000ff
        /*07dc*/ 	.word	0x00000000
        /*07e0*/ 	.short	0x010a
        /*07e2*/ 	.byte	0x05
	.zero		1


	//   ....[112]....
        /*07e4*/ 	.word	0x00002df0
        /*07e8*/ 	.word	0x000000ff
        /*07ec*/ 	.word	0x00000000
        /*07f0*/ 	.short	0x010a
        /*07f2*/ 	.byte	0x05
	.zero		1


	//   ....[113]....
        /*07f4*/ 	.word	0x00002e80
        /*07f8*/ 	.word	0x000000ff
        /*07fc*/ 	.word	0x00000000
        /*0800*/ 	.short	0x010a
        /*0802*/ 	.byte	0x05
	.zero		1


	//   ....[114]....
        /*0804*/ 	.word	0x00002f10
        /*0808*/ 	.word	0x000000ff
        /*080c*/ 	.word	0x00000000
        /*0810*/ 	.short	0x010a
        /*0812*/ 	.byte	0x05
	.zero		1


	//   ....[115]....
        /*0814*/ 	.word	0x00002fa0
        /*0818*/ 	.word	0x000000ff
        /*081c*/ 	.word	0x00000000
        /*0820*/ 	.short	0x010a
        /*0822*/ 	.byte	0x05
	.zero		1


	//   ....[116]....
        /*0824*/ 	.word	0x00003030
        /*0828*/ 	.word	0x000000ff
        /*082c*/ 	.word	0x00000000
        /*0830*/ 	.short	0x010a
        /*0832*/ 	.byte	0x05
	.zero		1


	//   ....[117]....
        /*0834*/ 	.word	0x000030c0
        /*0838*/ 	.word	0x000000ff
        /*083c*/ 	.word	0x00000000
        /*0840*/ 	.short	0x010a
        /*0842*/ 	.byte	0x05
	.zero		1


	//   ....[118]....
        /*0844*/ 	.word	0x00003150
        /*0848*/ 	.word	0x000000ff
        /*084c*/ 	.word	0x00000000
        /*0850*/ 	.short	0x010a
        /*0852*/ 	.byte	0x05
	.zero		1


	//   ....[119]....
        /*0854*/ 	.word	0x000031e0
        /*0858*/ 	.word	0x000000ff
        /*085c*/ 	.word	0x00000000
        /*0860*/ 	.short	0x010a
        /*0862*/ 	.byte	0x05
	.zero		1


	//   ....[120]....
        /*0864*/ 	.word	0x00003270
        /*0868*/ 	.word	0x000000ff
        /*086c*/ 	.word	0x00000000
        /*0870*/ 	.short	0x010a
        /*0872*/ 	.byte	0x05
	.zero		1


	//   ....[121]....
        /*0874*/ 	.word	0x00003300
        /*0878*/ 	.word	0x000000ff
        /*087c*/ 	.word	0x00000000
        /*0880*/ 	.short	0x010a
        /*0882*/ 	.byte	0x05
	.zero		1


	//   ....[122]....
        /*0884*/ 	.word	0x00003390
        /*0888*/ 	.word	0x000000ff
        /*088c*/ 	.word	0x00000000
        /*0890*/ 	.short	0x010a
        /*0892*/ 	.byte	0x05
	.zero		1


	//   ....[123]....
        /*0894*/ 	.word	0x00003420
        /*0898*/ 	.word	0x000000ff
        /*089c*/ 	.word	0x00000000
        /*08a0*/ 	.short	0x010a
        /*08a2*/ 	.byte	0x05
	.zero		1


	//   ....[124]....
        /*08a4*/ 	.word	0x000034b0
        /*08a8*/ 	.word	0x000000ff
        /*08ac*/ 	.word	0x00000000
        /*08b0*/ 	.short	0x010a
        /*08b2*/ 	.byte	0x05
	.zero		1


	//   ....[125]....
        /*08b4*/ 	.word	0x00003540
        /*08b8*/ 	.word	0x000000ff
        /*08bc*/ 	.word	0x00000000
        /*08c0*/ 	.short	0x010a
        /*08c2*/ 	.byte	0x05
	.zero		1


	//   ....[126]....
        /*08c4*/ 	.word	0x000035d0
        /*08c8*/ 	.word	0x000000ff
        /*08cc*/ 	.word	0x00000000
        /*08d0*/ 	.short	0x010a
        /*08d2*/ 	.byte	0x05
	.zero		1


	//   ....[127]....
        /*08d4*/ 	.word	0x00003660
        /*08d8*/ 	.word	0x000000ff
        /*08dc*/ 	.word	0x00000000
        /*08e0*/ 	.short	0x010a
        /*08e2*/ 	.byte	0x05
	.zero		1


	//   ....[128]....
        /*08e4*/ 	.word	0x000036f0
        /*08e8*/ 	.word	0x000000ff
        /*08ec*/ 	.word	0x00000000
        /*08f0*/ 	.short	0x010a
        /*08f2*/ 	.byte	0x05
	.zero		1


	//   ....[129]....
        /*08f4*/ 	.word	0x00003780
        /*08f8*/ 	.word	0x000000ff
        /*08fc*/ 	.word	0x00000000
        /*0900*/ 	.short	0x010a
        /*0902*/ 	.byte	0x05
	.zero		1


	//   ....[130]....
        /*0904*/ 	.word	0x00003810
        /*0908*/ 	.word	0x000000ff
        /*090c*/ 	.word	0x00000000
        /*0910*/ 	.short	0x010a
        /*0912*/ 	.byte	0x05
	.zero		1


	//   ....[131]....
        /*0914*/ 	.word	0x000038a0
        /*0918*/ 	.word	0x000000ff
        /*091c*/ 	.word	0x00000000
        /*0920*/ 	.short	0x010a
        /*0922*/ 	.byte	0x05
	.zero		1


	//   ....[132]....
        /*0924*/ 	.word	0x00003940
        /*0928*/ 	.word	0x00000000
        /*092c*/ 	.word	0x00000000
        /*0930*/ 	.short	0x010a
        /*0932*/ 	.byte	0xff
	.zero		1


	//   ....[133]....
        /*0934*/ 	.word	0x00003a60
        /*0938*/ 	.word	0x00000000
        /*093c*/ 	.word	0x000002a0
        /*0940*/ 	.short	0x010a
        /*0942*/ 	.byte	0xff
	.zero		1


	//   ....[134]....
        /*0944*/ 	.word	0x00003ac0
        /*0948*/ 	.word	0x00000004
        /*094c*/ 	.word	0x00000000
        /*0950*/ 	.short	0x0101
        /*0952*/ 	.byte	0xff
	.zero		1


	//   ....[135]....
        /*0954*/ 	.word	0x00003ae0
        /*0958*/ 	.word	0x000000ff
        /*095c*/ 	.word	0x00000250
        /*0960*/ 	.short	0x010a
        /*0962*/ 	.byte	0x05
	.zero		1


	//   ....[136]....
        /*0964*/ 	.word	0x00003c00
        /*0968*/ 	.word	0x00000000
        /*096c*/ 	.word	0x00000240
        /*0970*/ 	.short	0x010a
        /*0972*/ 	.byte	0xff
	.zero		1


	//   ....[137]....
        /*0974*/ 	.word	0x00003d10
        /*0978*/ 	.word	0x00000000
        /*097c*/ 	.word	0x00000000
        /*0980*/ 	.short	0x0101
        /*0982*/ 	.byte	0xff
	.zero		1


	//   ....[138]....
        /*0984*/ 	.word	0x00003da0
        /*0988*/ 	.word	0x000000ff
        /*098c*/ 	.word	0x00000250
        /*0990*/ 	.short	0x0106
        /*0992*/ 	.byte	0x05
	.zero		1


	//   ....[139]....
        /*0994*/ 	.word	0x00003dc0
        /*0998*/ 	.word	0x000000ff
        /*099c*/ 	.word	0x00000250
        /*09a0*/ 	.short	0x010a
        /*09a2*/ 	.byte	0x05
	.zero		1


	//   ....[140]....
        /*09a4*/ 	.word	0x00003e50
        /*09a8*/ 	.word	0x000000ff
        /*09ac*/ 	.word	0x00000250
        /*09b0*/ 	.short	0x0106
        /*09b2*/ 	.byte	0x04
	.zero		1


	//   ....[141]....
        /*09b4*/ 	.word	0x00003e90
        /*09b8*/ 	.word	0x00000000
        /*09bc*/ 	.word	0x00000250
        /*09c0*/ 	.short	0x010a
        /*09c2*/ 	.byte	0xff
	.zero		1


	//   ....[142]....
        /*09c4*/ 	.word	0x00004370
        /*09c8*/ 	.word	0x00000000
        /*09cc*/ 	.word	0x00000240
        /*09d0*/ 	.short	0x010a
        /*09d2*/ 	.byte	0xff
	.zero		1


	//   ....[143]....
        /*09d4*/ 	.word	0x00004470
        /*09d8*/ 	.word	0x00000003
        /*09dc*/ 	.word	0x00000000
        /*09e0*/ 	.short	0x0101
        /*09e2*/ 	.byte	0xff
	.zero		1


	//   ....[144]....
        /*09e4*/ 	.word	0x00004480
        /*09e8*/ 	.word	0x000000ff
        /*09ec*/ 	.word	0x00000000
        /*09f0*/ 	.short	0x010a
        /*09f2*/ 	.byte	0x04
	.zero		1


	//   ....[145]....
        /*09f4*/ 	.word	0x000044a0
        /*09f8*/ 	.word	0x000000ff
        /*09fc*/ 	.word	0x00000280
        /*0a00*/ 	.short	0x010a
        /*0a02*/ 	.byte	0x09
	.zero		1


	//   ....[146]....
        /*0a04*/ 	.word	0x00004580
        /*0a08*/ 	.word	0x000000ff
        /*0a0c*/ 	.word	0x00000000
        /*0a10*/ 	.short	0x010a
        /*0a12*/ 	.byte	0x07
	.zero		1


	//   ....[147]....
        /*0a14*/ 	.word	0x000046b0
        /*0a18*/ 	.word	0x000000ff
        /*0a1c*/ 	.word	0x00000000
        /*0a20*/ 	.short	0x010a
        /*0a22*/ 	.byte	0x04
	.zero		1


	//   ....[148]....
        /*0a24*/ 	.word	0x00004860
        /*0a28*/ 	.word	0x000000ff
        /*0a2c*/ 	.word	0x00000000
        /*0a30*/ 	.short	0x010a
        /*0a32*/ 	.byte	0x05
	.zero		1


	//   ....[149]....
        /*0a34*/ 	.word	0x000048f0
        /*0a38*/ 	.word	0x000000ff
        /*0a3c*/ 	.word	0x00000000
        /*0a40*/ 	.short	0x010a
        /*0a42*/ 	.byte	0x05
	.zero		1


	//   ....[150]....
        /*0a44*/ 	.word	0x00004980
        /*0a48*/ 	.word	0x000000ff
        /*0a4c*/ 	.word	0x00000000
        /*0a50*/ 	.short	0x010a
        /*0a52*/ 	.byte	0x05
	.zero		1


	//   ....[151]....
        /*0a54*/ 	.word	0x00004a10
        /*0a58*/ 	.word	0x000000ff
        /*0a5c*/ 	.word	0x00000000
        /*0a60*/ 	.short	0x010a
        /*0a62*/ 	.byte	0x07
	.zero		1


	//   ....[152]....
        /*0a64*/ 	.word	0x00004e50
        /*0a68*/ 	.word	0x00000000
        /*0a6c*/ 	.word	0x00000240
        /*0a70*/ 	.short	0x010a
        /*0a72*/ 	.byte	0xff
	.zero		1


	//   ....[153]....
        /*0a74*/ 	.word	0x00004f40
        /*0a78*/ 	.word	0x00000000
        /*0a7c*/ 	.word	0x00000000
        /*0a80*/ 	.short	0x0101
        /*0a82*/ 	.byte	0xff
	.zero		1


	//   ....[154]....
        /*0a84*/ 	.word	0x00005260
        /*0a88*/ 	.word	0x000000ff
        /*0a8c*/ 	.word	0x00000238
        /*0a90*/ 	.short	0x010a
        /*0a92*/ 	.byte	0x06
	.zero		1


	//   ....[155]....
        /*0a94*/ 	.word	0x000053e0
        /*0a98*/ 	.word	0x000000ff
        /*0a9c*/ 	.word	0x00000228
        /*0aa0*/ 	.short	0x010a
        /*0aa2*/ 	.byte	0x06
	.zero		1


	//   ....[156]....
        /*0aa4*/ 	.word	0x00005710
        /*0aa8*/ 	.word	0x000000ff
        /*0aac*/ 	.word	0x00000220
        /*0ab0*/ 	.short	0x010b
        /*0ab2*/ 	.byte	0x06
	.zero		1


	//   ....[157]....
        /*0ab4*/ 	.word	0x00005730
        /*0ab8*/ 	.word	0x000000ff
        /*0abc*/ 	.word	0x00000000
        /*0ac0*/ 	.short	0x0101
        /*0ac2*/ 	.byte	0x25
	.zero		1


	//   ....[158]....
        /*0ac4*/ 	.word	0x00005770
        /*0ac8*/ 	.word	0x00000000
        /*0acc*/ 	.word	0x00000228
        /*0ad0*/ 	.short	0x010a
        /*0ad2*/ 	.byte	0xff
	.zero		1


	//   ....[159]....
        /*0ad4*/ 	.word	0x00005aa0
        /*0ad8*/ 	.word	0x00000000
        /*0adc*/ 	.word	0x00000240
        /*0ae0*/ 	.short	0x010a
        /*0ae2*/ 	.byte	0xff
	.zero		1


	//   ....[160]....
        /*0ae4*/ 	.word	0x00005bb0
        /*0ae8*/ 	.word	0x00000000
        /*0aec*/ 	.word	0x00000000
        /*0af0*/ 	.short	0x0101
        /*0af2*/ 	.byte	0xff
	.zero		1


	//   ....[161]....
        /*0af4*/ 	.word	0x00006550
        /*0af8*/ 	.word	0x000000ff
        /*0afc*/ 	.word	0x00000220
        /*0b00*/ 	.short	0x010a
        /*0b02*/ 	.byte	0x2b
	.zero		1


	//   ....[162]....
        /*0b04*/ 	.word	0x00006560
        /*0b08*/ 	.word	0x0000009c
        /*0b0c*/ 	.word	0x00000260
        /*0b10*/ 	.short	0x010a
        /*0b12*/ 	.byte	0xff
	.zero		1


	//   ....[163]....
        /*0b14*/ 	.word	0x000066f0
        /*0b18*/ 	.word	0x000000ff
        /*0b1c*/ 	.word	0x00000220
        /*0b20*/ 	.short	0x010a
        /*0b22*/ 	.byte	0x2b
	.zero		1


	//   ....[164]....
        /*0b24*/ 	.word	0x000067f0
        /*0b28*/ 	.word	0x000000ff
        /*0b2c*/ 	.word	0x00000000
        /*0b30*/ 	.short	0x0101
        /*0b32*/ 	.byte	0x04
	.zero		1


	//   ....[165]....
        /*0b34*/ 	.word	0x00006850
        /*0b38*/ 	.word	0x0000009c
        /*0b3c*/ 	.word	0x00000260
        /*0b40*/ 	.short	0x010a
        /*0b42*/ 	.byte	0xff
	.zero		1


	//   ....[166]....
        /*0b44*/ 	.word	0x00006c10
        /*0b48*/ 	.word	0x000000ff
        /*0b4c*/ 	.word	0x00000000
        /*0b50*/ 	.short	0x0101
        /*0b52*/ 	.byte	0x05
	.zero		1


	//   ....[167]....
        /*0b54*/ 	.word	0x00007cc0
        /*0b58*/ 	.word	0x00000003
        /*0b5c*/ 	.word	0x000002b0
        /*0b60*/ 	.short	0x010a
        /*0b62*/ 	.byte	0xff
	.zero		1


	//   ....[168]....
        /*0b64*/ 	.word	0x00007d20
        /*0b68*/ 	.word	0x00000002
        /*0b6c*/ 	.word	0x00000110
        /*0b70*/ 	.short	0x010a
        /*0b72*/ 	.byte	0xff
	.zero		1


	//   ....[169]....
        /*0b74*/ 	.word	0x00007d80
        /*0b78*/ 	.word	0x00000002
        /*0b7c*/ 	.word	0x00000110
        /*0b80*/ 	.short	0x010a
        /*0b82*/ 	.byte	0xff
	.zero		1


	//   ....[170]....
        /*0b84*/ 	.word	0x00007dd0
        /*0b88*/ 	.word	0x00000002
        /*0b8c*/ 	.word	0x00000240
        /*0b90*/ 	.short	0x010a
        /*0b92*/ 	.byte	0xff
	.zero		1


	//   ....[171]....
        /*0b94*/ 	.word	0x00007e30
        /*0b98*/ 	.word	0x00000000
        /*0b9c*/ 	.word	0x00000000
        /*0ba0*/ 	.short	0x010a
        /*0ba2*/ 	.byte	0xff
	.zero		1


	//   ....[172]....
        /*0ba4*/ 	.word	0x00007e90
        /*0ba8*/ 	.word	0x00000000
        /*0bac*/ 	.word	0x00000000
        /*0bb0*/ 	.short	0x010a
        /*0bb2*/ 	.byte	0xff
	.zero		1


	//   ....[173]....
        /*0bb4*/ 	.word	0x00007ef0
        /*0bb8*/ 	.word	0x00000000
        /*0bbc*/ 	.word	0x00000000
        /*0bc0*/ 	.short	0x010a
        /*0bc2*/ 	.byte	0xff
	.zero		1


	//   ....[174]....
        /*0bc4*/ 	.word	0x00007f50
        /*0bc8*/ 	.word	0x00000000
        /*0bcc*/ 	.word	0x00000000
        /*0bd0*/ 	.short	0x010a
        /*0bd2*/ 	.byte	0xff
	.zero		1


	//   ....[175]....
        /*0bd4*/ 	.word	0x00007fb0
        /*0bd8*/ 	.word	0x00000000
        /*0bdc*/ 	.word	0x00000000
        /*0be0*/ 	.short	0x010a
        /*0be2*/ 	.byte	0xff
	.zero		1


	//   ....[176]....
        /*0be4*/ 	.word	0x00008010
        /*0be8*/ 	.word	0x00000000
        /*0bec*/ 	.word	0x00000000
        /*0bf0*/ 	.short	0x010a
        /*0bf2*/ 	.byte	0xff
	.zero		1


	//   ....[177]....
        /*0bf4*/ 	.word	0x00008070
        /*0bf8*/ 	.word	0x00000000
        /*0bfc*/ 	.word	0x00000000
        /*0c00*/ 	.short	0x010a
        /*0c02*/ 	.byte	0xff
	.zero		1


	//   ....[178]....
        /*0c04*/ 	.word	0x000080d0
        /*0c08*/ 	.word	0x00000000
        /*0c0c*/ 	.word	0x00000000
        /*0c10*/ 	.short	0x010a
        /*0c12*/ 	.byte	0xff
	.zero		1


	//   ....[179]....
        /*0c14*/ 	.word	0x00008130
        /*0c18*/ 	.word	0x00000000
        /*0c1c*/ 	.word	0x00000000
        /*0c20*/ 	.short	0x010a
        /*0c22*/ 	.byte	0xff
	.zero		1


	//   ....[180]....
        /*0c24*/ 	.word	0x00008190
        /*0c28*/ 	.word	0x00000000
        /*0c2c*/ 	.word	0x00000000
        /*0c30*/ 	.short	0x010a
        /*0c32*/ 	.byte	0xff
	.zero		1


	//   ....[181]....
        /*0c34*/ 	.word	0x000081f0
        /*0c38*/ 	.word	0x00000000
        /*0c3c*/ 	.word	0x00000000
        /*0c40*/ 	.short	0x010a
        /*0c42*/ 	.byte	0xff
	.zero		1


	//   ....[182]....
        /*0c44*/ 	.word	0x00008250
        /*0c48*/ 	.word	0x00000000
        /*0c4c*/ 	.word	0x00000000
        /*0c50*/ 	.short	0x010a
        /*0c52*/ 	.byte	0xff
	.zero		1


	//   ....[183]....
        /*0c54*/ 	.word	0x000082b0
        /*0c58*/ 	.word	0x00000000
        /*0c5c*/ 	.word	0x00000000
        /*0c60*/ 	.short	0x010a
        /*0c62*/ 	.byte	0xff
	.zero		1


	//   ....[184]....
        /*0c64*/ 	.word	0x00008310
        /*0c68*/ 	.word	0x00000000
        /*0c6c*/ 	.word	0x00000000
        /*0c70*/ 	.short	0x010a
        /*0c72*/ 	.byte	0xff
	.zero		1


	//   ....[185]....
        /*0c74*/ 	.word	0x00008370
        /*0c78*/ 	.word	0x00000000
        /*0c7c*/ 	.word	0x00000000
        /*0c80*/ 	.short	0x010a
        /*0c82*/ 	.byte	0xff
	.zero		1


	//   ....[186]....
        /*0c84*/ 	.word	0x000083d0
        /*0c88*/ 	.word	0x00000000
        /*0c8c*/ 	.word	0x00000000
        /*0c90*/ 	.short	0x010a
        /*0c92*/ 	.byte	0xff
	.zero		1


	//   ....[187]....
        /*0c94*/ 	.word	0x00008430
        /*0c98*/ 	.word	0x00000000
        /*0c9c*/ 	.word	0x00000000
        /*0ca0*/ 	.short	0x010a
        /*0ca2*/ 	.byte	0xff
	.zero		1


	//   ....[188]....
        /*0ca4*/ 	.word	0x00008490
        /*0ca8*/ 	.word	0x00000000
        /*0cac*/ 	.word	0x00000000
        /*0cb0*/ 	.short	0x010a
        /*0cb2*/ 	.byte	0xff
	.zero		1


	//   ....[189]....
        /*0cb4*/ 	.word	0x000084f0
        /*0cb8*/ 	.word	0x00000000
        /*0cbc*/ 	.word	0x00000000
        /*0cc0*/ 	.short	0x010a
        /*0cc2*/ 	.byte	0xff
	.zero		1


	//   ....[190]....
        /*0cc4*/ 	.word	0x00008550
        /*0cc8*/ 	.word	0x00000000
        /*0ccc*/ 	.word	0x00000000
        /*0cd0*/ 	.short	0x010a
        /*0cd2*/ 	.byte	0xff
	.zero		1


	//   ....[191]....
        /*0cd4*/ 	.word	0x000085b0
        /*0cd8*/ 	.word	0x00000000
        /*0cdc*/ 	.word	0x00000000
        /*0ce0*/ 	.short	0x010a
        /*0ce2*/ 	.byte	0xff
	.zero		1


	//   ....[192]....
        /*0ce4*/ 	.word	0x00008610
        /*0ce8*/ 	.word	0x00000000
        /*0cec*/ 	.word	0x00000000
        /*0cf0*/ 	.short	0x010a
        /*0cf2*/ 	.byte	0xff
	.zero		1


	//   ....[193]....
        /*0cf4*/ 	.word	0x00008670
        /*0cf8*/ 	.word	0x00000000
        /*0cfc*/ 	.word	0x00000000
        /*0d00*/ 	.short	0x010a
        /*0d02*/ 	.byte	0xff
	.zero		1


	//   ....[194]....
        /*0d04*/ 	.word	0x000086d0
        /*0d08*/ 	.word	0x00000000
        /*0d0c*/ 	.word	0x00000000
        /*0d10*/ 	.short	0x010a
        /*0d12*/ 	.byte	0xff
	.zero		1


	//   ....[195]....
        /*0d14*/ 	.word	0x00008730
        /*0d18*/ 	.word	0x00000000
        /*0d1c*/ 	.word	0x00000000
        /*0d20*/ 	.short	0x010a
        /*0d22*/ 	.byte	0xff
	.zero		1


	//   ....[196]....
        /*0d24*/ 	.word	0x00008790
        /*0d28*/ 	.word	0x00000000
        /*0d2c*/ 	.word	0x00000000
        /*0d30*/ 	.short	0x010a
        /*0d32*/ 	.byte	0xff
	.zero		1


	//   ....[197]....
        /*0d34*/ 	.word	0x000087f0
        /*0d38*/ 	.word	0x00000000
        /*0d3c*/ 	.word	0x00000000
        /*0d40*/ 	.short	0x010a
        /*0d42*/ 	.byte	0xff
	.zero		1


	//   ....[198]....
        /*0d44*/ 	.word	0x00008850
        /*0d48*/ 	.word	0x00000000
        /*0d4c*/ 	.word	0x00000000
        /*0d50*/ 	.short	0x010a
        /*0d52*/ 	.byte	0xff
	.zero		1


	//   ....[199]....
        /*0d54*/ 	.word	0x000088b0
        /*0d58*/ 	.word	0x00000000
        /*0d5c*/ 	.word	0x00000000
        /*0d60*/ 	.short	0x010a
        /*0d62*/ 	.byte	0xff
	.zero		1


	//   ....[200]....
        /*0d64*/ 	.word	0x00008910
        /*0d68*/ 	.word	0x00000000
        /*0d6c*/ 	.word	0x00000000
        /*0d70*/ 	.short	0x010a
        /*0d72*/ 	.byte	0xff
	.zero		1


	//   ....[201]....
        /*0d74*/ 	.word	0x00008970
        /*0d78*/ 	.word	0x00000000
        /*0d7c*/ 	.word	0x00000000
        /*0d80*/ 	.short	0x010a
        /*0d82*/ 	.byte	0xff
	.zero		1


	//   ....[202]....
        /*0d84*/ 	.word	0x000089d0
        /*0d88*/ 	.word	0x00000000
        /*0d8c*/ 	.word	0x00000000
        /*0d90*/ 	.short	0x010a
        /*0d92*/ 	.byte	0xff
	.zero		1


	//   ....[203]....
        /*0d94*/ 	.word	0x00008a30
        /*0d98*/ 	.word	0x00000000
        /*0d9c*/ 	.word	0x00000000
        /*0da0*/ 	.short	0x010a
        /*0da2*/ 	.byte	0xff
	.zero		1


	//   ....[204]....
        /*0da4*/ 	.word	0x00008a80
        /*0da8*/ 	.word	0x00000000
        /*0dac*/ 	.word	0x000002a0
        /*0db0*/ 	.short	0x010a
        /*0db2*/ 	.byte	0xff
	.zero		1


	//   ....[205]....
        /*0db4*/ 	.word	0x00008ae0
        /*0db8*/ 	.word	0x00000000
        /*0dbc*/ 	.word	0x00000250
        /*0dc0*/ 	.short	0x010a
        /*0dc2*/ 	.byte	0xff
	.zero		1


	//   ....[206]....
        /*0dc4*/ 	.word	0x00008b30
        /*0dc8*/ 	.word	0x00000000
        /*0dcc*/ 	.word	0x00000240
        /*0dd0*/ 	.short	0x010a
        /*0dd2*/ 	.byte	0xff
	.zero		1


	//   ....[207]....
        /*0dd4*/ 	.word	0x00008b90
        /*0dd8*/ 	.word	0x00000000
        /*0ddc*/ 	.word	0x00000250
        /*0de0*/ 	.short	0x010a
        /*0de2*/ 	.byte	0xff
	.zero		1


	//   ....[208]....
        /*0de4*/ 	.word	0x00008be0
        /*0de8*/ 	.word	0x00000000
        /*0dec*/ 	.word	0x00000240
        /*0df0*/ 	.short	0x010a
        /*0df2*/ 	.byte	0xff
	.zero		1


	//   ....[209]....
        /*0df4*/ 	.word	0x00008c40
        /*0df8*/ 	.word	0x00000003
        /*0dfc*/ 	.word	0x00000280
        /*0e00*/ 	.short	0x010a
        /*0e02*/ 	.byte	0xff
	.zero		1


	//   ....[210]....
        /*0e04*/ 	.word	0x00008ca0
        /*0e08*/ 	.word	0x00000000
        /*0e0c*/ 	.word	0x00000000
        /*0e10*/ 	.short	0x010a
        /*0e12*/ 	.byte	0xff
	.zero		1


	//   ....[211]....
        /*0e14*/ 	.word	0x00008d00
        /*0e18*/ 	.word	0x00000000
        /*0e1c*/ 	.word	0x00000000
        /*0e20*/ 	.short	0x010a
        /*0e22*/ 	.byte	0xff
	.zero		1


	//   ....[212]....
        /*0e24*/ 	.word	0x00008d60
        /*0e28*/ 	.word	0x00000000
        /*0e2c*/ 	.word	0x00000000
        /*0e30*/ 	.short	0x010a
        /*0e32*/ 	.byte	0xff
	.zero		1


	//   ....[213]....
        /*0e34*/ 	.word	0x00008dc0
        /*0e38*/ 	.word	0x00000000
        /*0e3c*/ 	.word	0x00000000
        /*0e40*/ 	.short	0x010a
        /*0e42*/ 	.byte	0xff
	.zero		1


	//   ....[214]....
        /*0e44*/ 	.word	0x00008e20
        /*0e48*/ 	.word	0x00000000
        /*0e4c*/ 	.word	0x00000000
        /*0e50*/ 	.short	0x010a
        /*0e52*/ 	.byte	0xff
	.zero		1


	//   ....[215]....
        /*0e54*/ 	.word	0x00008e70
        /*0e58*/ 	.word	0x00000000
        /*0e5c*/ 	.word	0x00000240
        /*0e60*/ 	.short	0x010a
        /*0e62*/ 	.byte	0xff
	.zero		1


	//   ....[216]....
        /*0e64*/ 	.word	0x00008ed0
        /*0e68*/ 	.word	0x00000000
        /*0e6c*/ 	.word	0x00000238
        /*0e70*/ 	.short	0x010a
        /*0e72*/ 	.byte	0xff
	.zero		1


	//   ....[217]....
        /*0e74*/ 	.word	0x00008f30
        /*0e78*/ 	.word	0x00000003
        /*0e7c*/ 	.word	0x00000228
        /*0e80*/ 	.short	0x010a
        /*0e82*/ 	.byte	0xff
	.zero		1


	//   ....[218]....
        /*0e84*/ 	.word	0x00008f80
        /*0e88*/ 	.word	0x00000000
        /*0e8c*/ 	.word	0x00000240
        /*0e90*/ 	.short	0x010a
        /*0e92*/ 	.byte	0xff
	.zero		1


	//   ....[219]....
        /*0e94*/ 	.word	0x00008fe0
        /*0e98*/ 	.word	0x00000000
        /*0e9c*/ 	.word	0x00000220
        /*0ea0*/ 	.short	0x010a
        /*0ea2*/ 	.byte	0xff
	.zero		1


	//   ....[220]....
        /*0ea4*/ 	.word	0x00009030
        /*0ea8*/ 	.word	0x0000009c
        /*0eac*/ 	.word	0x00000260
        /*0eb0*/ 	.short	0x010a
        /*0eb2*/ 	.byte	0xff
	.zero		1


	//----- nvinfo : EIATTR_NUM_MBARRIERS
	.align		4
.L_47:
        /*0eb4*/ 	.byte	0x03, 0x38
        /*0eb6*/ 	.short	0x0058


	//----- nvinfo : EIATTR_EXIT_INSTR_OFFSETS
	.align		4
        /*0eb8*/ 	.byte	0x04, 0x1c
        /*0eba*/ 	.short	(.L_49 - .L_48)


	//   ....[0]....
.L_48:
        /*0ebc*/ 	.word	0x00003970


	//   ....[1]....
        /*0ec0*/ 	.word	0x00003e60


	//   ....[2]....
        /*0ec4*/ 	.word	0x00003ec0


	//   ....[3]....
        /*0ec8*/ 	.word	0x00004c70


	//   ....[4]....
        /*0ecc*/ 	.word	0x000057a0


	//   ....[5]....
        /*0ed0*/ 	.word	0x000057e0


	//   ....[6]....
        /*0ed4*/ 	.word	0x00007cb0


	//----- nvinfo : EIATTR_MAX_THREADS
	.align		4
.L_49:
        /*0ed8*/ 	.byte	0x04, 0x05
        /*0eda*/ 	.short	(.L_51 - .L_50)
.L_50:
        /*0edc*/ 	.word	0x00000100
        /*0ee0*/ 	.word	0x00000001
        /*0ee4*/ 	.word	0x00000001


	//----- nvinfo : EIATTR_CRS_STACK_SIZE
	.align		4
.L_51:
        /*0ee8*/ 	.byte	0x04, 0x1e
        /*0eea*/ 	.short	(.L_53 - .L_52)
.L_52:
        /*0eec*/ 	.word	0x00000000


	//----- nvinfo : EIATTR_CBANK_PARAM_SIZE
	.align		4
.L_53:
        /*0ef0*/ 	.byte	0x03, 0x19
        /*0ef2*/ 	.short	0x0800


	//----- nvinfo : EIATTR_PARAM_CBANK
	.align		4
        /*0ef4*/ 	.byte	0x04, 0x0a
        /*0ef6*/ 	.short	(.L_55 - .L_54)
	.align		4
.L_54:
        /*0ef8*/ 	.word	index@(.nv.constant0._ZN7cutlass13device_kernelINS_4gemm6kernel13GemmUniversalIN4cute5tupleIJiiiiEEENS1_10collective13CollectiveMmaINS1_35MainloopSm100TmaUmmaWarpSpecializedILi34ELi2ELi4ENS5_IJNS4_1CILi1EEESB_SB_EEEEENS5_IJNSA_ILi128EEENSA_ILi64EEENSA_ILi32EEEEEENS_12float_e4m3_tENS5_IJlSB_lEEESI_SJ_NS4_8TiledMMAINS4_8MMA_AtomIJNS4_10MMA_TraitsINS4_19SM100_MMA_F8F6F4_SSEJSI_SI_fSE_SF_NS4_17integral_constantINS4_4UMMA5MajorELSQ_0EEESR_NSO_INSP_7ScaleInELSS_0EEEST_EEEEEENS4_6LayoutISC_NS5_IJNSA_ILi0EEESX_SX_EEEEENS5_IJNS4_10UnderscoreES10_S10_EEEEENS4_13SM90_TMA_LOADENS4_14ComposedLayoutINS4_7SwizzleILi1ELi4ELi3EEENS4_18smem_ptr_flag_bitsILi8EEENSW_INS5_IJNSA_ILi8EEESG_EEENS5_IJSG_SB_EEEEEEEvNS4_8identityES13_S1D_vS1E_EENS_8epilogue10collective18CollectiveEpilogueINS1G_23Sm100TmaWarpSpecializedILi1ELi1ELi64ELb0ELb0EEEJSH_NS5_IJNSW_ISE_SB_EENSW_ISF_SB_EEEEESI_SJ_SI_SJ_NS1G_6fusion15FusionCallbacksIS1K_NS1O_17LinearCombinationISI_fSI_fLNS_15FloatRoundStyleE2EEESH_S1N_JEEENS4_5SM1004TMEM4LOAD26SM100_TMEM_LOAD_32dp32b64xES13_NS14_INS15_ILi2ELi4ELi3EEES18_NSW_INS5_IJS19_SF_EEENS5_IJSF_SB_EEEEEEENS4_39AutoVectorizingCopyWithAssumedAlignmentILi128EEENS4_14SM90_TMA_STOREES22_S24_S24_EEEvvEEEEvNT_6ParamsE)
        /*0efc*/ 	.short	0x0380
        /*0efe*/ 	.short	0x0800


	//----- nvinfo : EIATTR_SW_WAR
	.align		4
.L_55:
        /*0f00*/ 	.byte	0x04, 0x36
        /*0f02*/ 	.short	(.L_57 - .L_56)
.L_56:
        /*0f04*/ 	.word	0x00000008
.L_57:


//--------------------- .nv.callgraph             --------------------------
	.section	.nv.callgraph,"",@"SHT_CUDA_CALLGRAPH"
	.align	4
	.sectionentsize	8
	.align		4
        /*0000*/ 	.word	0x00000000
	.align		4
        /*0004*/ 	.word	0xffffffff
	.align		4
        /*0008*/ 	.word	index@(_ZN7cutlass13device_kernelINS_4gemm6kernel13GemmUniversalIN4cute5tupleIJiiiiEEENS1_10collective13CollectiveMmaINS1_35MainloopSm100TmaUmmaWarpSpecializedILi34ELi2ELi4ENS5_IJNS4_1CILi1EEESB_SB_EEEEENS5_IJNSA_ILi128EEENSA_ILi64EEENSA_ILi32EEEEEENS_12float_e4m3_tENS5_IJlSB_lEEESI_SJ_NS4_8TiledMMAINS4_8MMA_AtomIJNS4_10MMA_TraitsINS4_19SM100_MMA_F8F6F4_SSEJSI_SI_fSE_SF_NS4_17integral_constantINS4_4UMMA5MajorELSQ_0EEESR_NSO_INSP_7ScaleInELSS_0EEEST_EEEEEENS4_6LayoutISC_NS5_IJNSA_ILi0EEESX_SX_EEEEENS5_IJNS4_10UnderscoreES10_S10_EEEEENS4_13SM90_TMA_LOADENS4_14ComposedLayoutINS4_7SwizzleILi1ELi4ELi3EEENS4_18smem_ptr_flag_bitsILi8EEENSW_INS5_IJNSA_ILi8EEESG_EEENS5_IJSG_SB_EEEEEEEvNS4_8identityES13_S1D_vS1E_EENS_8epilogue10collective18CollectiveEpilogueINS1G_23Sm100TmaWarpSpecializedILi1ELi1ELi64ELb0ELb0EEEJSH_NS5_IJNSW_ISE_SB_EENSW_ISF_SB_EEEEESI_SJ_SI_SJ_NS1G_6fusion15FusionCallbacksIS1K_NS1O_17LinearCombinationISI_fSI_fLNS_15FloatRoundStyleE2EEESH_S1N_JEEENS4_5SM1004TMEM4LOAD26SM100_TMEM_LOAD_32dp32b64xES13_NS14_INS15_ILi2ELi4ELi3EEES18_NSW_INS5_IJS19_SF_EEENS5_IJSF_SB_EEEEEEENS4_39AutoVectorizingCopyWithAssumedAlignmentILi128EEENS4_14SM90_TMA_STOREES22_S24_S24_EEEvvEEEEvNT_6ParamsE)
	.align		4
        /*000c*/ 	.word	index@(__assertfail)
	.align		4
        /*0010*/ 	.word	0x00000000
	.align		4
        /*0014*/ 	.word	0xfffffffe
	.align		4
        /*0018*/ 	.word	0x00000000
	.align		4
        /*001c*/ 	.word	0xfffffffd
	.align		4
        /*0020*/ 	.word	0x00000000
	.align		4
        /*0024*/ 	.word	0xfffffffc


//--------------------- .nv.constant4             --------------------------
	.section	.nv.constant4,"a",@progbits
	.align	8
	.align		8
.nv.constant4:
        /*0000*/ 	.dword	__assertfail
	.align		8
        /*0008*/ 	.dword	__unnamed_1
	.align		8
        /*0010*/ 	.dword	__unnamed_2
	.align		8
        /*0018*/ 	.dword	_ZN40_INTERNAL_9c754a96_4_k_cu_f6a678c4_333214cuda3std3__45__cpo5beginE
	.align		8
        /*0020*/ 	.dword	_ZN40_INTERNAL_9c754a96_4_k_cu_f6a678c4_333214cuda3std3__45__cpo3endE
	.align		8
        /*0028*/ 	.dword	_ZN40_INTERNAL_9c754a96_4_k_cu_f6a678c4_333214cuda3std3__45__cpo6cbeginE
	.align		8
        /*0030*/ 	.dword	_ZN40_INTERNAL_9c754a96_4_k_cu_f6a678c4_333214cuda3std3__45__cpo4cendE
	.align		8
        /*0038*/ 	.dword	_ZN40_INTERNAL_9c754a96_4_k_cu_f6a678c4_333214cuda3std3__442_GLOBAL__N__9c754a96_4_k_cu_f6a678c4_333216ignoreE
	.align		8
        /*0040*/ 	.dword	_ZN40_INTERNAL_9c754a96_4_k_cu_f6a678c4_333214cuda3std3__419piecewise_constructE
	.align		8
        /*0048*/ 	.dword	_ZN40_INTERNAL_9c754a96_4_k_cu_f6a678c4_333214cuda3std3__48in_placeE
	.align		8
        /*0050*/ 	.dword	_ZN40_INTERNAL_9c754a96_4_k_cu_f6a678c4_333214cuda3std6ranges3__45__cpo4swapE
	.align		8
        /*0058*/ 	.dword	_ZN40_INTERNAL_9c754a96_4_k_cu_f6a678c4_333214cuda3std6ranges3__45__cpo9iter_moveE
	.align		8
        /*0060*/ 	.dword	_ZN40_INTERNAL_9c754a96_4_k_cu_f6a678c4_333214cute7productE
	.align		8
        /*0068*/ 	.dword	_ZN40_INTERNAL_9c754a96_4_k_cu_f6a678c4_333214cute1_E
	.align		8
        /*0070*/ 	.dword	$str$25
	.align		8
        /*0078*/ 	.dword	$str$26
	.align		8
        /*0080*/ 	.dword	$str$27
	.align		8
        /*0088*/ 	.dword	$str$28


//--------------------- .text._ZN7cutlass13device_kernelINS_4gemm6kernel13GemmUniversalIN4cute5tupleIJiiiiEEENS1_10collective13CollectiveMmaINS1_35MainloopSm100TmaUmmaWarpSpecializedILi34ELi2ELi4ENS5_IJNS4_1CILi1EEESB_SB_EEEEENS5_IJNSA_ILi128EEENSA_ILi64EEENSA_ILi32EEEEEENS_12float_e4m3_tENS5_IJlSB_lEEESI_SJ_NS4_8TiledMMAINS4_8MMA_AtomIJNS4_10MMA_TraitsINS4_19SM100_MMA_F8F6F4_SSEJSI_SI_fSE_SF_NS4_17integral_constantINS4_4UMMA5MajorELSQ_0EEESR_NSO_INSP_7ScaleInELSS_0EEEST_EEEEEENS4_6LayoutISC_NS5_IJNSA_ILi0EEESX_SX_EEEEENS5_IJNS4_10UnderscoreES10_S10_EEEEENS4_13SM90_TMA_LOADENS4_14ComposedLayoutINS4_7SwizzleILi1ELi4ELi3EEENS4_18smem_ptr_flag_bitsILi8EEENSW_INS5_IJNSA_ILi8EEESG_EEENS5_IJSG_SB_EEEEEEEvNS4_8identityES13_S1D_vS1E_EENS_8epilogue10collective18CollectiveEpilogueINS1G_23Sm100TmaWarpSpecializedILi1ELi1ELi64ELb0ELb0EEEJSH_NS5_IJNSW_ISE_SB_EENSW_ISF_SB_EEEEESI_SJ_SI_SJ_NS1G_6fusion15FusionCallbacksIS1K_NS1O_17LinearCombinationISI_fSI_fLNS_15FloatRoundStyleE2EEESH_S1N_JEEENS4_5SM1004TMEM4LOAD26SM100_TMEM_LOAD_32dp32b64xES13_NS14_INS15_ILi2ELi4ELi3EEES18_NSW_INS5_IJS19_SF_EEENS5_IJSF_SB_EEEEEEENS4_39AutoVectorizingCopyWithAssumedAlignmentILi128EEENS4_14SM90_TMA_STOREES22_S24_S24_EEEvvEEEEvNT_6ParamsE --------------------------
	.section	.text._ZN7cutlass13device_kernelINS_4gemm6kernel13GemmUniversalIN4cute5tupleIJiiiiEEENS1_10collective13CollectiveMmaINS1_35MainloopSm100TmaUmmaWarpSpecializedILi34ELi2ELi4ENS5_IJNS4_1CILi1EEESB_SB_EEEEENS5_IJNSA_ILi128EEENSA_ILi64EEENSA_ILi32EEEEEENS_12float_e4m3_tENS5_IJlSB_lEEESI_SJ_NS4_8TiledMMAINS4_8MMA_AtomIJNS4_10MMA_TraitsINS4_19SM100_MMA_F8F6F4_SSEJSI_SI_fSE_SF_NS4_17integral_constantINS4_4UMMA5MajorELSQ_0EEESR_NSO_INSP_7ScaleInELSS_0EEEST_EEEEEENS4_6LayoutISC_NS5_IJNSA_ILi0EEESX_SX_EEEEENS5_IJNS4_10UnderscoreES10_S10_EEEEENS4_13SM90_TMA_LOADENS4_14ComposedLayoutINS4_7SwizzleILi1ELi4ELi3EEENS4_18smem_ptr_flag_bitsILi8EEENSW_INS5_IJNSA_ILi8EEESG_EEENS5_IJSG_SB_EEEEEEEvNS4_8identityES13_S1D_vS1E_EENS_8epilogue10collective18CollectiveEpilogueINS1G_23Sm100TmaWarpSpecializedILi1ELi1ELi64ELb0ELb0EEEJSH_NS5_IJNSW_ISE_SB_EENSW_ISF_SB_EEEEESI_SJ_SI_SJ_NS1G_6fusion15FusionCallbacksIS1K_NS1O_17LinearCombinationISI_fSI_fLNS_15FloatRoundStyleE2EEESH_S1N_JEEENS4_5SM1004TMEM4LOAD26SM100_TMEM_LOAD_32dp32b64xES13_NS14_INS15_ILi2ELi4ELi3EEES18_NSW_INS5_IJS19_SF_EEENS5_IJSF_SB_EEEEEEENS4_39AutoVectorizingCopyWithAssumedAlignmentILi128EEENS4_14SM90_TMA_STOREES22_S24_S24_EEEvvEEEEvNT_6ParamsE,"ax",@progbits
	.align	128
.text._ZN7cutlass13device_kernelINS_4gemm6kernel13GemmUniversalIN4cute5tupleIJiiiiEEENS1_10collective13CollectiveMmaINS1_35MainloopSm100TmaUmmaWarpSpecializedILi34ELi2ELi4ENS5_IJNS4_1CILi1EEESB_SB_EEEEENS5_IJNSA_ILi128EEENSA_ILi64EEENSA_ILi32EEEEEENS_12float_e4m3_tENS5_IJlSB_lEEESI_SJ_NS4_8TiledMMAINS4_8MMA_AtomIJNS4_10MMA_TraitsINS4_19SM100_MMA_F8F6F4_SSEJSI_SI_fSE_SF_NS4_17integral_constantINS4_4UMMA5MajorELSQ_0EEESR_NSO_INSP_7ScaleInELSS_0EEEST_EEEEEENS4_6LayoutISC_NS5_IJNSA_ILi0EEESX_SX_EEEEENS5_IJNS4_10UnderscoreES10_S10_EEEEENS4_13SM90_TMA_LOADENS4_14ComposedLayoutINS4_7SwizzleILi1ELi4ELi3EEENS4_18smem_ptr_flag_bitsILi8EEENSW_INS5_IJNSA_ILi8EEESG_EEENS5_IJSG_SB_EEEEEEEvNS4_8identityES13_S1D_vS1E_EENS_8epilogue10collective18CollectiveEpilogueINS1G_23Sm100TmaWarpSpecializedILi1ELi1ELi64ELb0ELb0EEEJSH_NS5_IJNSW_ISE_SB_EENSW_ISF_SB_EEEEESI_SJ_SI_SJ_NS1G_6fusion15FusionCallbacksIS1K_NS1O_17LinearCombinationISI_fSI_fLNS_15FloatRoundStyleE2EEESH_S1N_JEEENS4_5SM1004TMEM4LOAD26SM100_TMEM_LOAD_32dp32b64xES13_NS14_INS15_ILi2ELi4ELi3EEES18_NSW_INS5_IJS19_SF_EEENS5_IJSF_SB_EEEEEEENS4_39AutoVectorizingCopyWithAssumedAlignmentILi128EEENS4_14SM90_TMA_STOREES22_S24_S24_EEEvvEEEEvNT_6ParamsE:
        .type           _ZN7cutlass13device_kernelINS_4gemm6kernel13GemmUniversalIN4cute5tupleIJiiiiEEENS1_10collective13CollectiveMmaINS1_35MainloopSm100TmaUmmaWarpSpecializedILi34ELi2ELi4ENS5_IJNS4_1CILi1EEESB_SB_EEEEENS5_IJNSA_ILi128EEENSA_ILi64EEENSA_ILi32EEEEEENS_12float_e4m3_tENS5_IJlSB_lEEESI_SJ_NS4_8TiledMMAINS4_8MMA_AtomIJNS4_10MMA_TraitsINS4_19SM100_MMA_F8F6F4_SSEJSI_SI_fSE_SF_NS4_17integral_constantINS4_4UMMA5MajorELSQ_0EEESR_NSO_INSP_7ScaleInELSS_0EEEST_EEEEEENS4_6LayoutISC_NS5_IJNSA_ILi0EEESX_SX_EEEEENS5_IJNS4_10UnderscoreES10_S10_EEEEENS4_13SM90_TMA_LOADENS4_14ComposedLayoutINS4_7SwizzleILi1ELi4ELi3EEENS4_18smem_ptr_flag_bitsILi8EEENSW_INS5_IJNSA_ILi8EEESG_EEENS5_IJSG_SB_EEEEEEEvNS4_8identityES13_S1D_vS1E_EENS_8epilogue10collective18CollectiveEpilogueINS1G_23Sm100TmaWarpSpecializedILi1ELi1ELi64ELb0ELb0EEEJSH_NS5_IJNSW_ISE_SB_EENSW_ISF_SB_EEEEESI_SJ_SI_SJ_NS1G_6fusion15FusionCallbacksIS1K_NS1O_17LinearCombinationISI_fSI_fLNS_15FloatRoundStyleE2EEESH_S1N_JEEENS4_5SM1004TMEM4LOAD26SM100_TMEM_LOAD_32dp32b64xES13_NS14_INS15_ILi2ELi4ELi3EEES18_NSW_INS5_IJS19_SF_EEENS5_IJSF_SB_EEEEEEENS4_39AutoVectorizingCopyWithAssumedAlignmentILi128EEENS4_14SM90_TMA_STOREES22_S24_S24_EEEvvEEEEvNT_6ParamsE,@function
        .size           _ZN7cutlass13device_kernelINS_4gemm6kernel13GemmUniversalIN4cute5tupleIJiiiiEEENS1_10collective13CollectiveMmaINS1_35MainloopSm100TmaUmmaWarpSpecializedILi34ELi2ELi4ENS5_IJNS4_1CILi1EEESB_SB_EEEEENS5_IJNSA_ILi128EEENSA_ILi64EEENSA_ILi32EEEEEENS_12float_e4m3_tENS5_IJlSB_lEEESI_SJ_NS4_8TiledMMAINS4_8MMA_AtomIJNS4_10MMA_TraitsINS4_19SM100_MMA_F8F6F4_SSEJSI_SI_fSE_SF_NS4_17integral_constantINS4_4UMMA5MajorELSQ_0EEESR_NSO_INSP_7ScaleInELSS_0EEEST_EEEEEENS4_6LayoutISC_NS5_IJNSA_ILi0EEESX_SX_EEEEENS5_IJNS4_10UnderscoreES10_S10_EEEEENS4_13SM90_TMA_LOADENS4_14ComposedLayoutINS4_7SwizzleILi1ELi4ELi3EEENS4_18smem_ptr_flag_bitsILi8EEENSW_INS5_IJNSA_ILi8EEESG_EEENS5_IJSG_SB_EEEEEEEvNS4_8identityES13_S1D_vS1E_EENS_8epilogue10collective18CollectiveEpilogueINS1G_23Sm100TmaWarpSpecializedILi1ELi1ELi64ELb0ELb0EEEJSH_NS5_IJNSW_ISE_SB_EENSW_ISF_SB_EEEEESI_SJ_SI_SJ_NS1G_6fusion15FusionCallbacksIS1K_NS1O_17LinearCombinationISI_fSI_fLNS_15FloatRoundStyleE2EEESH_S1N_JEEENS4_5SM1004TMEM4LOAD26SM100_TMEM_LOAD_32dp32b64xES13_NS14_INS15_ILi2ELi4ELi3EEES18_NSW_INS5_IJS19_SF_EEENS5_IJSF_SB_EEEEEEENS4_39AutoVectorizingCopyWithAssumedAlignmentILi128EEENS4_14SM90_TMA_STOREES22_S24_S24_EEEvvEEEEvNT_6ParamsE,(.L_x_219 - _ZN7cutlass13device_kernelINS_4gemm6kernel13GemmUniversalIN4cute5tupleIJiiiiEEENS1_10collective13CollectiveMmaINS1_35MainloopSm100TmaUmmaWarpSpecializedILi34ELi2ELi4ENS5_IJNS4_1CILi1EEESB_SB_EEEEENS5_IJNSA_ILi128EEENSA_ILi64EEENSA_ILi32EEEEEENS_12float_e4m3_tENS5_IJlSB_lEEESI_SJ_NS4_8TiledMMAINS4_8MMA_AtomIJNS4_10MMA_TraitsINS4_19SM100_MMA_F8F6F4_SSEJSI_SI_fSE_SF_NS4_17integral_constantINS4_4UMMA5MajorELSQ_0EEESR_NSO_INSP_7ScaleInELSS_0EEEST_EEEEEENS4_6LayoutISC_NS5_IJNSA_ILi0EEESX_SX_EEEEENS5_IJNS4_10UnderscoreES10_S10_EEEEENS4_13SM90_TMA_LOADENS4_14ComposedLayoutINS4_7SwizzleILi1ELi4ELi3EEENS4_18smem_ptr_flag_bitsILi8EEENSW_INS5_IJNSA_ILi8EEESG_EEENS5_IJSG_SB_EEEEEEEvNS4_8identityES13_S1D_vS1E_EENS_8epilogue10collective18CollectiveEpilogueINS1G_23Sm100TmaWarpSpecializedILi1ELi1ELi64ELb0ELb0EEEJSH_NS5_IJNSW_ISE_SB_EENSW_ISF_SB_EEEEESI_SJ_SI_SJ_NS1G_6fusion15FusionCallbacksIS1K_NS1O_17LinearCombinationISI_fSI_fLNS_15FloatRoundStyleE2EEESH_S1N_JEEENS4_5SM1004TMEM4LOAD26SM100_TMEM_LOAD_32dp32b64xES13_NS14_INS15_ILi2ELi4ELi3EEES18_NSW_INS5_IJS19_SF_EEENS5_IJSF_SB_EEEEEEENS4_39AutoVectorizingCopyWithAssumedAlignmentILi128EEENS4_14SM90_TMA_STOREES22_S24_S24_EEEvvEEEEvNT_6ParamsE)
        .other          _ZN7cutlass13device_kernelINS_4gemm6kernel13GemmUniversalIN4cute5tupleIJiiiiEEENS1_10collective13CollectiveMmaINS1_35MainloopSm100TmaUmmaWarpSpecializedILi34ELi2ELi4ENS5_IJNS4_1CILi1EEESB_SB_EEEEENS5_IJNSA_ILi128EEENSA_ILi64EEENSA_ILi32EEEEEENS_12float_e4m3_tENS5_IJlSB_lEEESI_SJ_NS4_8TiledMMAINS4_8MMA_AtomIJNS4_10MMA_TraitsINS4_19SM100_MMA_F8F6F4_SSEJSI_SI_fSE_SF_NS4_17integral_constantINS4_4UMMA5MajorELSQ_0EEESR_NSO_INSP_7ScaleInELSS_0EEEST_EEEEEENS4_6LayoutISC_NS5_IJNSA_ILi0EEESX_SX_EEEEENS5_IJNS4_10UnderscoreES10_S10_EEEEENS4_13SM90_TMA_LOADENS4_14ComposedLayoutINS4_7SwizzleILi1ELi4ELi3EEENS4_18smem_ptr_flag_bitsILi8EEENSW_INS5_IJNSA_ILi8EEESG_EEENS5_IJSG_SB_EEEEEEEvNS4_8identityES13_S1D_vS1E_EENS_8epilogue10collective18CollectiveEpilogueINS1G_23Sm100TmaWarpSpecializedILi1ELi1ELi64ELb0ELb0EEEJSH_NS5_IJNSW_ISE_SB_EENSW_ISF_SB_EEEEESI_SJ_SI_SJ_NS1G_6fusion15FusionCallbacksIS1K_NS1O_17LinearCombinationISI_fSI_fLNS_15FloatRoundStyleE2EEESH_S1N_JEEENS4_5SM1004TMEM4LOAD26SM100_TMEM_LOAD_32dp32b64xES13_NS14_INS15_ILi2ELi4ELi3EEES18_NSW_INS5_IJS19_SF_EEENS5_IJSF_SB_EEEEEEENS4_39AutoVectorizingCopyWithAssumedAlignmentILi128EEENS4_14SM90_TMA_STOREES22_S24_S24_EEEvvEEEEvNT_6ParamsE,@"STO_CUDA_ENTRY STV_DEFAULT"
_ZN7cutlass13device_kernelINS_4gemm6kernel13GemmUniversalIN4cute5tupleIJiiiiEEENS1_10collective13CollectiveMmaINS1_35MainloopSm100TmaUmmaWarpSpecializedILi34ELi2ELi4ENS5_IJNS4_1CILi1EEESB_SB_EEEEENS5_IJNSA_ILi128EEENSA_ILi64EEENSA_ILi32EEEEEENS_12float_e4m3_tENS5_IJlSB_lEEESI_SJ_NS4_8TiledMMAINS4_8MMA_AtomIJNS4_10MMA_TraitsINS4_19SM100_MMA_F8F6F4_SSEJSI_SI_fSE_SF_NS4_17integral_constantINS4_4UMMA5MajorELSQ_0EEESR_NSO_INSP_7ScaleInELSS_0EEEST_EEEEEENS4_6LayoutISC_NS5_IJNSA_ILi0EEESX_SX_EEEEENS5_IJNS4_10UnderscoreES10_S10_EEEEENS4_13SM90_TMA_LOADENS4_14ComposedLayoutINS4_7SwizzleILi1ELi4ELi3EEENS4_18smem_ptr_flag_bitsILi8EEENSW_INS5_IJNSA_ILi8EEESG_EEENS5_IJSG_SB_EEEEEEEvNS4_8identityES13_S1D_vS1E_EENS_8epilogue10collective18CollectiveEpilogueINS1G_23Sm100TmaWarpSpecializedILi1ELi1ELi64ELb0ELb0EEEJSH_NS5_IJNSW_ISE_SB_EENSW_ISF_SB_EEEEESI_SJ_SI_SJ_NS1G_6fusion15FusionCallbacksIS1K_NS1O_17LinearCombinationISI_fSI_fLNS_15FloatRoundStyleE2EEESH_S1N_JEEENS4_5SM1004TMEM4LOAD26SM100_TMEM_LOAD_32dp32b64xES13_NS14_INS15_ILi2ELi4ELi3EEES18_NSW_INS5_IJS19_SF_EEENS5_IJSF_SB_EEEEEEENS4_39AutoVectorizingCopyWithAssumedAlignmentILi128EEENS4_14SM90_TMA_STOREES22_S24_S24_EEEvvEEEEvNT_6ParamsE:
[----:B------:R-:W1:Y:S01]  /*0000*/  LDC R1, c[0x0][0x37c] ;  /* 0x0000df00ff017b82 */ /* 0x000e620000000800 */
[----:B------:R-:W2:Y:S01]  /*0010*/  S2R R166, SR_TID.X ;  /* 0x0000000000a67919 */ /* 0x000ea20000002100 */
[----:B------:R-:W3:Y:S01]  /*0020*/  LDCU.64 UR4, c[0x0][0x890] ;  /* 0x00011200ff0477ac */ /* 0x000ee20008000a00 */
[----:B------:R-:W-:Y:S02]  /*0030*/  PRMT R164, RZ, 0x7610, R164 ;  /* 0x00007610ffa47816 */ /* 0x000fe400000000a4 */
[----:B------:R-:W-:Y:S01]  /*0040*/  ELECT P5, URZ, PT ;  /* 0x0000000000ff782f */ /* 0x000fe200038a0000 */
[----:B------:R-:W4:Y:S01]  /*0050*/  LDCU.64 UR40, c[0x0][0x358] ;  /* 0x00006b00ff2877ac */ /* 0x000f220008000a00 */
[----:B---3--:R-:W-:-:S04]  /*0060*/  UISETP.NE.U32.AND UP0, UPT, UR4, URZ, UPT ;  /* 0x000000ff0400728c */ /* 0x008fc8000bf05070 */
[----:B------:R-:W-:Y:S01]  /*0070*/  UISETP.NE.AND.EX UP0, UPT, UR5, URZ, UPT, UP0 ;  /* 0x000000ff0500728c */ /* 0x000fe2000bf05300 */
[----:B--2---:R-:W-:-:S05]  /*0080*/  SHF.R.U32.HI R169, RZ, 0x5, R166 ;  /* 0x00000005ffa97819 */ /* 0x004fca00000116a6 */
[----:B------:R-:W2:Y:S02]  /*0090*/  SHFL.IDX PT, R0, R169, RZ, 0x1f ;  /* 0x00001fffa9007589 */ /* 0x000ea400000e0000 */
[----:B--2---:R-:W-:Y:S01]  /*00a0*/  R2UR UR8, R0 ;  /* 0x00000000000872ca */ /* 0x004fe200000e0000 */
[----:B-1--4-:R-:W-:-:S14]  /*00b0*/  BRA.U UP0, `(.L_x_0) ;  /* 0x00000001002c7547 */ /* 0x012fdc000b800000 */
[----:B------:R-:W1:Y:S02]  /*00c0*/  LDCU.64 UR6, c[0x0][0x888] ;  /* 0x00011100ff0677ac */ /* 0x000e640008000a00 */
[----:B-1----:R-:W-:-:S04]  /*00d0*/  UISETP.NE.U32.AND UP0, UPT, UR6, URZ, UPT ;  /* 0x000000ff0600728c */ /* 0x002fc8000bf05070 */
[----:B------:R-:W-:-:S09]  /*00e0*/  UISETP.NE.AND.EX UP0, UPT, UR7, URZ, UPT, UP0 ;  /* 0x000000ff0700728c */ /* 0x000fd2000bf05300 */
[----:B------:R-:W-:Y:S05]  /*00f0*/  BRA.U !UP0, `(.L_x_1) ;  /* 0x0000000108107547 */ /* 0x000fea000b800000 */
[----:B------:R-:W1:Y:S02]  /*0100*/  LDC.64 R2, c[0x0][0x888] ;  /* 0x00022200ff027b82 */ /* 0x000e640000000a00 */
[----:B-1----:R1:W5:Y:S01]  /*0110*/  LDG.E R81, desc[UR40][R2.64] ;  /* 0x0000002802517981 */ /* 0x002362000c1e1900 */
[----:B------:R-:W-:Y:S01]  /*0120*/  HFMA2 R164, -RZ, RZ, 0, 5.9604644775390625e-08 ;  /* 0x00000001ffa47431 */ /* 0x000fe200000001ff */
[----:B------:R-:W-:Y:S05]  /*0130*/  BRA `(.L_x_0) ;  /* 0x00000000000c7947 */ /* 0x000fea0003800000 */
.L_x_1:
[----:B------:R-:W1:Y:S01]  /*0140*/  LDCU UR6, c[0x0][0x880] ;  /* 0x00011000ff0677ac */ /* 0x000e620008000800 */
[----:B------:R-:W-:Y:S01]  /*0150*/  HFMA2 R164, -RZ, RZ, 0, 5.9604644775390625e-08 ;  /* 0x00000001ffa47431 */ /* 0x000fe200000001ff */
[----:B-1----:R-:W-:-:S07]  /*0160*/  MOV R81, UR6 ;  /* 0x0000000600517c02 */ /* 0x002fce0008000f00 */
.L_x_0:
[----:B------:R-:W2:Y:S02]  /*0170*/  LDCU.64 UR6, c[0x0][0x8b0] ;  /* 0x00011600ff0677ac */ /* 0x000ea40008000a00 */
[----:B--2---:R-:W-:-:S04]  /*0180*/  UISETP.NE.U32.AND UP0, UPT, UR6, URZ, UPT ;  /* 0x000000ff0600728c */ /* 0x004fc8000bf05070 */
[----:B------:R-:W-:-:S09]  /*0190*/  UISETP.NE.AND.EX UP0, UPT, UR7, URZ, UPT, UP0 ;  /* 0x000000ff0700728c */ /* 0x000fd2000bf05300 */
[----:B------:R-:W-:Y:S05]  /*01a0*/  BRA.U UP0, `(.L_x_2) ;  /* 0x0000000100247547 */ /* 0x000fea000b800000 */
[----:B------:R-:W2:Y:S02]  /*01b0*/  LDCU.64 UR6, c[0x0][0x8a8] ;  /* 0x00011500ff0677ac */ /* 0x000ea40008000a00 */
[----:B--2---:R-:W-:-:S04]  /*01c0*/  UISETP.NE.U32.AND UP0, UPT, UR6, URZ, UPT ;  /* 0x000000ff0600728c */ /* 0x004fc8000bf05070 */
[----:B------:R-:W-:-:S09]  /*01d0*/  UISETP.NE.AND.EX UP0, UPT, UR7, URZ, UPT, UP0 ;  /* 0x000000ff0700728c */ /* 0x000fd2000bf05300 */
[----:B------:R-:W-:Y:S05]  /*01e0*/  BRA.U !UP0, `(.L_x_3) ;  /* 0x00000001080c7547 */ /* 0x000fea000b800000 */
[----:B------:R-:W2:Y:S02]  /*01f0*/  LDC.64 R78, c[0x0][0x8a8] ;  /* 0x00022a00ff4e7b82 */ /* 0x000ea40000000a00 */
[----:B--2---:R2:W5:Y:S01]  /*0200*/  LDG.E R78, desc[UR40][R78.64] ;  /* 0x000000284e4e7981 */ /* 0x004562000c1e1900 */
[----:B------:R-:W-:Y:S05]  /*0210*/  BRA `(.L_x_2) ;  /* 0x0000000000087947 */ /* 0x000fea0003800000 */
.L_x_3:
[----:B------:R-:W2:Y:S02]  /*0220*/  LDCU UR6, c[0x0][0x8a0] ;  /* 0x00011400ff0677ac */ /* 0x000ea40008000800 */
[----:B--2---:R-:W-:Y:S02]  /*0230*/  MOV R78, UR6 ;  /* 0x00000006004e7c02 */ /* 0x004fe40008000f00 */
.L_x_2:
[----:B------:R-:W-:Y:S01]  /*0240*/  IMAD.U32 R0, RZ, RZ, UR8 ;  /* 0x00000008ff007e24 */ /* 0x000fe2000f8e00ff */
[----:B------:R-:W-:Y:S04]  /*0250*/  BSSY.RECONVERGENT B0, `(.L_x_4) ;  /* 0x000000c000007945 */ /* 0x000fe80003800200 */
[C---:B------:R-:W-:Y:S02]  /*0260*/  ISETP.NE.OR P1, PT, R0.reuse, 0x1, !P5 ;  /* 0x000000010000780c */ /* 0x040fe40006f25670 */
[----:B------:R-:W-:-:S11]  /*0270*/  ISETP.NE.OR P0, PT, R0, 0x3, !P5 ;  /* 0x000000030000780c */ /* 0x000fd60006f05670 */
[----:B------:R-:W-:Y:S05]  /*0280*/  @P1 BRA `(.L_x_5) ;  /* 0x0000000000201947 */ /* 0x000fea0003800000 */
[----:B------:R-:W3:Y:S02]  /*0290*/  LDCU.64 UR6, c[0x0][0x348] ;  /* 0x00006900ff0677ac */ /* 0x000ee40008000a00 */
[----:B---3--:R-:W-:Y:S02]  /*02a0*/  UIADD3 UR10, UP1, UPT, UR6, 0x80, URZ ;  /* 0x00000080060a7890 */ /* 0x008fe4000ff3e0ff */
[----:B------:R-:W-:Y:S02]  /*02b0*/  UIADD3 UR6, UP0, UPT, UR6, 0x180, URZ ;  /* 0x0000018006067890 */ /* 0x000fe4000ff1e0ff */
[----:B------:R-:W-:Y:S02]  /*02c0*/  UIADD3.X UR11, UPT, UPT, URZ, UR7, URZ, UP1, !UPT ;  /* 0x00000007ff0b7290 */ /* 0x000fe40008ffe4ff */
[----:B------:R-:W-:-:S07]  /*02d0*/  UIADD3.X UR7, UPT, UPT, URZ, UR7, URZ, UP0, !UPT ;  /* 0x00000007ff077290 */ /* 0x000fce00087fe4ff */
[----:B------:R3:W-:Y:S02]  /*02e0*/  UTMACCTL.PF [UR10] ;  /* 0x000000000a0079b9 */ /* 0x0007e40008040000 */
[----:B------:R3:W-:Y:S02]  /*02f0*/  UTMACCTL.PF [UR6] ;  /* 0x00000000060079b9 */ /* 0x0007e40008040000 */
[----:B---3--:R-:W-:Y:S01]  /*0300*/  NOP ;  /* 0x0000000000007918 */ /* 0x008fe20000000000 */
.L_x_5:
[----:B------:R-:W-:Y:S05]  /*0310*/  BSYNC.RECONVERGENT B0 ;  /* 0x0000000000007941 */ /* 0x000fea0003800200 */
.L_x_4:
[----:B------:R-:W-:Y:S04]  /*0320*/  BSSY.RECONVERGENT B0, `(.L_x_6) ;  /* 0x000000a000007945 */ /* 0x000fe80003800200 */
        /* <DEDUP_REMOVED lines=9> */
.L_x_7:
[----:B------:R-:W-:Y:S05]  /*03c0*/  BSYNC.RECONVERGENT B0 ;  /* 0x0000000000007941 */ /* 0x000fea0003800200 */
.L_x_6:
[----:B------:R-:W3:Y:S01]  /*03d0*/  LDCU.64 UR6, c[0x0][0x888] ;  /* 0x00011100ff0677ac */ /* 0x000ee20008000a00 */
[----:B------:R-:W-:Y:S02]  /*03e0*/  UISETP.EQ.U32.AND UP1, UPT, UR4, URZ, UPT ;  /* 0x000000ff0400728c */ /* 0x000fe4000bf22070 */
[----:B------:R-:W-:Y:S02]  /*03f0*/  UPLOP3.LUT UP2, UPT, UPT, UPT, UPT, 0x80, 0x8 ;  /* 0x000000000008789c */ /* 0x000fe40003f4f070 */
[----:B---3--:R-:W-:-:S04]  /*0400*/  UISETP.NE.U32.AND UP0, UPT, UR6, URZ, UPT ;  /* 0x000000ff0600728c */ /* 0x008fc8000bf05070 */
[----:B------:R-:W-:-:S04]  /*0410*/  UISETP.NE.AND.EX UP0, UPT, UR7, URZ, UPT, UP0 ;  /* 0x000000ff0700728c */ /* 0x000fc8000bf05300 */
[----:B------:R-:W-:-:S04]  /*0420*/  UISETP.EQ.OR.EX UP3, UPT, UR5, URZ, !UP0, UP1 ;  /* 0x000000ff0500728c */ /* 0x000fc8000c762710 */
[----:B------:R-:W-:-:S05]  /*0430*/  UP2UR UR44, UPR, URZ, 0x8 ;  /* 0x00000008ff2c7883 */ /* 0x000fca0008000000 */
[----:B------:R-:W-:Y:S07]  /*0440*/  BRA.U !UP3, `(.L_x_8) ;  /* 0x000000010b207547 */ /* 0x000fee000b800000 */
[----:B------:R-:W-:Y:S01]  /*0450*/  UISETP.NE.U32.AND UP2, UPT, UR4, URZ, UPT ;  /* 0x000000ff0400728c */ /* 0x000fe2000bf45070 */
[----:B-----5:R-:W-:Y:S01]  /*0460*/  FSETP.NEU.AND P0, PT, R81, RZ, PT ;  /* 0x000000ff5100720b */ /* 0x020fe20003f0d000 */
[----:B------:R-:W-:Y:S02]  /*0470*/  USEL UR4, URZ, 0xffffffff, UP0 ;  /* 0xffffffffff047887 */ /* 0x000fe40008000000 */
[----:B------:R-:W-:-:S10]  /*0480*/  UISETP.NE.AND.EX UP2, UPT, UR5, URZ, UPT, UP2 ;  /* 0x000000ff0500728c */ /* 0x000fd4000bf45320 */
[----:B------:R-:W-:Y:S01]  /*0490*/  VOTEU.ANY UP1, P0 ;  /* 0x0000000000ff7886 */ /* 0x000fe20000020100 */
[----:B------:R-:W-:-:S04]  /*04a0*/  @!UP2 USEL UR4, URZ, 0xffffffff, UP1 ;  /* 0xffffffffff04a887 */ /* 0x000fc80008800000 */
[----:B------:R-:W-:-:S04]  /*04b0*/  ULOP3.LUT UR4, UR4, 0x1, URZ, 0xc0, !UPT ;  /* 0x0000000104047892 */ /* 0x000fc8000f8ec0ff */
[----:B------:R-:W-:-:S11]  /*04c0*/  UISETP.NE.U32.AND UP2, UPT, UR4, 0x1, UPT ;  /* 0x000000010400788c */ /* 0x000fd6000bf45070 */
.L_x_8:
[----:B-1----:R-:W1:Y:S01]  /*04d0*/  SHFL.IDX PT, R2, R169, RZ, 0x1f ;  /* 0x00001fffa9027589 */ /* 0x002e6200000e0000 */
[----:B------:R-:W-:-:S04]  /*04e0*/  UISETP.NE.AND UP1, UPT, UR8, 0x2, UPT ;  /* 0x000000020800788c */ /* 0x000fc8000bf25270 */
[----:B------:R-:W-:Y:S01]  /*04f0*/  USEL UR13, URZ, 0x1, UP1 ;  /* 0x00000001ff0d7887 */ /* 0x000fe20008800000 */
[----:B-1----:R-:W-:-:S13]  /*0500*/  ISETP.NE.AND P0, PT, R2, RZ, PT ;  /* 0x000000ff0200720c */ /* 0x002fda0003f05270 */
[----:B------:R-:W-:Y:S05]  /*0510*/  @P0 BRA `(.L_x_9) ;  /* 0x0000000400440947 */ /* 0x000fea0003800000 */
[----:B------:R-:W-:Y:S01]  /*0520*/  ELECT P0, URZ, PT ;  /* 0x0000000000ff782f */ /* 0x000fe20003800000 */
[----:B------:R-:W-:-:S12]  /*0530*/  BSSY.RECONVERGENT B0, `(.L_x_9) ;  /* 0x000004f000007945 */ /* 0x000fd80003800200 */
[----:B------:R-:W-:Y:S05]  /*0540*/  @!P0 BRA `(.L_x_10) ;  /* 0x0000000400348947 */ /* 0x000fea0003800000 */
[----:B------:R-:W1:Y:S01]  /*0550*/  S2UR UR5, SR_CgaCtaId ;  /* 0x00000000000579c3 */ /* 0x000e620000008800 */
[----:B------:R-:W-:Y:S01]  /*0560*/  UMOV UR6, 0x400 ;  /* 0x0000040000067882 */ /* 0x000fe20000000000 */
[----:B------:R-:W-:Y:S01]  /*0570*/  UMOV UR4, 0x1 ;  /* 0x0000000100047882 */ /* 0x000fe20000000000 */
[----:B-1----:R-:W-:Y:S02]  /*0580*/  ULEA UR5, UR5, UR6, 0x18 ;  /* 0x0000000605057291 */ /* 0x002fe4000f8ec0ff */
[----:B------:R-:W-:-:S04]  /*0590*/  UIADD3 UR6, UPT, UPT, -UR4, 0x100000, URZ ;  /* 0x0010000004067890 */ /* 0x000fc8000fffe1ff */
[----:B------:R-:W-:Y:S02]  /*05a0*/  USHF.L.U32 UR7, UR6, 0xb, URZ ;  /* 0x0000000b06077899 */ /* 0x000fe400080006ff */
[----:B------:R-:W-:Y:S01]  /*05b0*/  USHF.L.U32 UR6, UR6, 0x1, URZ ;  /* 0x0000000106067899 */ /* 0x000fe200080006ff */
[----:B------:R-:W1:Y:S11]  /*05c0*/  FENCE.VIEW.ASYNC.S ;  /* 0x00000000000073c6 */ /* 0x000e760000000000 */
[----:B-1----:R1:W3:Y:S01]  /*05d0*/  SYNCS.EXCH.64 URZ, [UR5], UR6 ;  /* 0x0000000605ff75b2 */ /* 0x0022e20008000100 */
[----:B------:R1:W4:Y:S01]  /*05e0*/  SYNCS.EXCH.64 URZ, [UR5+0x110], UR6 ;  /* 0x0001100605ff75b2 */ /* 0x0003220008000100 */
[----:B------:R1:W1:Y:S01]  /*05f0*/  SYNCS.EXCH.64 URZ, [UR5+0x8], UR6 ;  /* 0x0000080605ff75b2 */ /* 0x0002620008000100 */
        /* <DEDUP_REMOVED lines=65> */
[----:B---34-:R-:W-:Y:S01]  /*0a10*/  NOP ;  /* 0x0000000000007918 */ /* 0x018fe20000000000 */
.L_x_10:
[----:B-1----:R-:W-:Y:S05]  /*0a20*/  BSYNC.RECONVERGENT B0 ;  /* 0x0000000000007941 */ /* 0x002fea0003800200 */
.L_x_9:
[----:B------:R-:W1:Y:S01]  /*0a30*/  SHFL.IDX PT, R2, R169, RZ, 0x1f ;  /* 0x00001fffa9027589 */ /* 0x000e6200000e0000 */
[----:B------:R-:W-:Y:S01]  /*0a40*/  NOP ;  /* 0x0000000000007918 */ /* 0x000fe20000000000 */
[----:B-1----:R-:W-:-:S13]  /*0a50*/  ISETP.NE.AND P0, PT, R2, 0x1, PT ;  /* 0x000000010200780c */ /* 0x002fda0003f05270 */
[----:B------:R-:W-:Y:S05]  /*0a60*/  @P0 BRA `(.L_x_11) ;  /* 0x0000000000400947 */ /* 0x000fea0003800000 */
[----:B------:R-:W1:Y:S01]  /*0a70*/  S2UR UR6, SR_CgaCtaId ;  /* 0x00000000000679c3 */ /* 0x000e620000008800 */
[----:B------:R-:W-:Y:S01]  /*0a80*/  UMOV UR7, 0x400 ;  /* 0x0000040000077882 */ /* 0x000fe20000000000 */
[----:B------:R-:W-:Y:S01]  /*0a90*/  UMOV UR5, 0x20 ;  /* 0x0000002000057882 */ /* 0x000fe20000000000 */
[----:B------:R-:W-:Y:S01]  /*0aa0*/  UMOV UR4, 0x80 ;  /* 0x0000008000047882 */ /* 0x000fe20000000000 */
[----:B------:R-:W-:-:S04]  /*0ab0*/  UIADD3 UR10, UPT, UPT, -UR5, 0x100000, URZ ;  /* 0x00100000050a7890 */ /* 0x000fc8000fffe1ff */
[----:B------:R-:W-:Y:S02]  /*0ac0*/  USHF.L.U32 UR11, UR10, 0xb, URZ ;  /* 0x0000000b0a0b7899 */ /* 0x000fe400080006ff */
[----:B------:R-:W-:Y:S02]  /*0ad0*/  USHF.L.U32 UR10, UR10, 0x1, URZ ;  /* 0x000000010a0a7899 */ /* 0x000fe400080006ff */
[----:B------:R-:W-:-:S04]  /*0ae0*/  UIADD3 UR4, UPT, UPT, -UR4, 0x100000, URZ ;  /* 0x0010000004047890 */ /* 0x000fc8000fffe1ff */
[----:B------:R-:W-:Y:S02]  /*0af0*/  USHF.L.U32 UR5, UR4, 0xb, URZ ;  /* 0x0000000b04057899 */ /* 0x000fe400080006ff */
[----:B------:R-:W-:Y:S01]  /*0b00*/  USHF.L.U32 UR4, UR4, 0x1, URZ ;  /* 0x0000000104047899 */ /* 0x000fe200080006ff */
[----:B------:R-:W-:Y:S01]  /*0b10*/  ELECT P0, URZ, PT ;  /* 0x0000000000ff782f */ /* 0x000fe20003800000 */
[----:B-1----:R-:W-:Y:S01]  /*0b20*/  ULEA UR6, UR6, UR7, 0x18 ;  /* 0x0000000706067291 */ /* 0x002fe2000f8ec0ff */
[----:B------:R-:W1:Y:S11]  /*0b30*/  FENCE.VIEW.ASYNC.S ;  /* 0x00000000000073c6 */ /* 0x000e760000000000 */
[----:B-1----:R1:W3:Y:S01]  /*0b40*/  SYNCS.EXCH.64 URZ, [UR6+0x220], UR10 ;  /* 0x0002200a06ff75b2 */ /* 0x0022e20008000100 */
[----:B------:R1:W4:Y:S01]  /*0b50*/  SYNCS.EXCH.64 URZ, [UR6+0x228], UR4 ;  /* 0x0002280406ff75b2 */ /* 0x0003220008000100 */
[----:B------:R-:W-:Y:S01]  /*0b60*/  NOP ;  /* 0x0000000000007918 */ /* 0x000fe20000000000 */
.L_x_11:
[----:B------:R-:W2:Y:S01]  /*0b70*/  SHFL.IDX PT, R2, R169, RZ, 0x1f ;  /* 0x00001fffa9027589 */ /* 0x000ea200000e0000 */
[----:B------:R-:W-:Y:S01]  /*0b80*/  NOP ;  /* 0x0000000000007918 */ /* 0x000fe20000000000 */
[----:B--2---:R-:W-:-:S13]  /*0b90*/  ISETP.NE.AND P0, PT, R2, 0x3, PT ;  /* 0x000000030200780c */ /* 0x004fda0003f05270 */
[----:B------:R-:W-:Y:S05]  /*0ba0*/  @P0 BRA `(.L_x_12) ;  /* 0x0000000000300947 */ /* 0x000fea0003800000 */
[----:B-1----:R-:W1:Y:S01]  /*0bb0*/  S2UR UR5, SR_CgaCtaId ;  /* 0x00000000000579c3 */ /* 0x002e620000008800 */
[----:B------:R-:W-:Y:S01]  /*0bc0*/  UMOV UR6, 0x400 ;  /* 0x0000040000067882 */ /* 0x000fe20000000000 */
[----:B------:R-:W-:Y:S01]  /*0bd0*/  UMOV UR4, 0x20 ;  /* 0x0000002000047882 */ /* 0x000fe20000000000 */
[----:B------:R-:W-:Y:S01]  /*0be0*/  ELECT P0, URZ, PT ;  /* 0x0000000000ff782f */ /* 0x000fe20003800000 */
[----:B-1----:R-:W-:Y:S02]  /*0bf0*/  ULEA UR5, UR5, UR6, 0x18 ;  /* 0x0000000605057291 */ /* 0x002fe4000f8ec0ff */
[----:B------:R-:W-:-:S04]  /*0c00*/  UIADD3 UR6, UPT, UPT, -UR4, 0x100000, URZ ;  /* 0x0010000004067890 */ /* 0x000fc8000fffe1ff */
[----:B------:R-:W-:Y:S02]  /*0c10*/  USHF.L.U32 UR7, UR6, 0xb, URZ ;  /* 0x0000000b06077899 */ /* 0x000fe400080006ff */
[----:B------:R-:W-:Y:S01]  /*0c20*/  USHF.L.U32 UR6, UR6, 0x1, URZ ;  /* 0x0000000106067899 */ /* 0x000fe200080006ff */
[----:B------:R-:W1:Y:S11]  /*0c30*/  FENCE.VIEW.ASYNC.S ;  /* 0x00000000000073c6 */ /* 0x000e760000000000 */
[----:B-1----:R2:W1:Y:S01]  /*0c40*/  SYNCS.EXCH.64 URZ, [UR5+0x230], UR6 ;  /* 0x0002300605ff75b2 */ /* 0x0024620008000100 */
[----:B------:R2:W1:Y:S02]  /*0c50*/  SYNCS.EXCH.64 URZ, [UR5+0x238], UR6 ;  /* 0x0002380605ff75b2 */ /* 0x0004640008000100 */
[----:B--2---:R-:W-:Y:S01]  /*0c60*/  NOP ;  /* 0x0000000000007918 */ /* 0x004fe20000000000 */
.L_x_12:
[----:B------:R-:W2:Y:S01]  /*0c70*/  SHFL.IDX PT, R2, R169, RZ, 0x1f ;  /* 0x00001fffa9027589 */ /* 0x000ea200000e0000 */
[----:B------:R-:W-:Y:S01]  /*0c80*/  NOP ;  /* 0x0000000000007918 */ /* 0x000fe20000000000 */
[----:B--2---:R-:W-:-:S13]  /*0c90*/  ISETP.NE.AND P0, PT, R2, 0x4, PT ;  /* 0x000000040200780c */ /* 0x004fda0003f05270 */
[----:B------:R-:W-:Y:S05]  /*0ca0*/  @P0 BRA `(.L_x_13) ;  /* 0x00000000004c0947 */ /* 0x000fea0003800000 */
[----:B-1----:R-:W1:Y:S01]  /*0cb0*/  S2UR UR5, SR_CgaCtaId ;  /* 0x00000000000579c3 */ /* 0x002e620000008800 */
[----:B------:R-:W-:Y:S01]  /*0cc0*/  UMOV UR7, 0x100 ;  /* 0x0000010000077882 */ /* 0x000fe20000000000 */
[----:B------:R-:W-:Y:S01]  /*0cd0*/  UMOV UR6, 0x400 ;  /* 0x0000040000067882 */ /* 0x000fe20000000000 */
[----:B------:R-:W-:Y:S01]  /*0ce0*/  USEL UR7, UR7, 0xe0, UP2 ;  /* 0x000000e007077887 */ /* 0x000fe20009000000 */
[----:B------:R-:W-:Y:S01]  /*0cf0*/  UMOV UR4, 0x1 ;  /* 0x0000000100047882 */ /* 0x000fe20000000000 */
[----:B------:R-:W-:Y:S01]  /*0d00*/  ELECT P0, URZ, PT ;  /* 0x0000000000ff782f */ /* 0x000fe20003800000 */
[----:B------:R-:W-:-:S04]  /*0d10*/  UIADD3 UR10, UPT, UPT, -UR4, 0x100000, URZ ;  /* 0x00100000040a7890 */ /* 0x000fc8000fffe1ff */
[----:B------:R-:W-:Y:S02]  /*0d20*/  USHF.L.U32 UR11, UR10, 0xb, URZ ;  /* 0x0000000b0a0b7899 */ /* 0x000fe400080006ff */
[----:B------:R-:W-:Y:S02]  /*0d30*/  USHF.L.U32 UR10, UR10, 0x1, URZ ;  /* 0x000000010a0a7899 */ /* 0x000fe400080006ff */
[----:B-1----:R-:W-:Y:S02]  /*0d40*/  ULEA UR5, UR5, UR6, 0x18 ;  /* 0x0000000605057291 */ /* 0x002fe4000f8ec0ff */
[----:B------:R-:W-:-:S04]  /*0d50*/  UIADD3 UR6, UPT, UPT, -UR7, 0x100000, URZ ;  /* 0x0010000007067890 */ /* 0x000fc8000fffe1ff */
[----:B------:R-:W-:Y:S02]  /*0d60*/  USHF.L.U32 UR7, UR6, 0xb, URZ ;  /* 0x0000000b06077899 */ /* 0x000fe400080006ff */
[----:B------:R-:W-:Y:S01]  /*0d70*/  USHF.L.U32 UR6, UR6, 0x1, URZ ;  /* 0x0000000106067899 */ /* 0x000fe200080006ff */
[----:B------:R-:W1:Y:S03]  /*0d80*/  FENCE.VIEW.ASYNC.S ;  /* 0x00000000000073c6 */ /* 0x000e660000000000 */
[----:B-1----:R2:W1:Y:S08]  /*0d90*/  SYNCS.EXCH.64 URZ, [UR5+0x240], UR10 ;  /* 0x0002400a05ff75b2 */ /* 0x0024700008000100 */
[----:B------:R2:W1:Y:S01]  /*0da0*/  SYNCS.EXCH.64 URZ, [UR5+0x250], UR6 ;  /* 0x0002500605ff75b2 */ /* 0x0004620008000100 */
[----:B------:R2:W1:Y:S01]  /*0db0*/  SYNCS.EXCH.64 URZ, [UR5+0x248], UR10 ;  /* 0x0002480a05ff75b2 */ /* 0x0004620008000100 */
[----:B------:R2:W1:Y:S02]  /*0dc0*/  SYNCS.EXCH.64 URZ, [UR5+0x258], UR6 ;  /* 0x0002580605ff75b2 */ /* 0x0004640008000100 */
[----:B--2---:R-:W-:Y:S01]  /*0dd0*/  NOP ;  /* 0x0000000000007918 */ /* 0x004fe20000000000 */
.L_x_13:
[----:B------:R-:W2:Y:S01]  /*0de0*/  SHFL.IDX PT, R2, R169, RZ, 0x1f ;  /* 0x00001fffa9027589 */ /* 0x000ea200000e0000 */
[----:B------:R-:W-:Y:S01]  /*0df0*/  NOP ;  /* 0x0000000000007918 */ /* 0x000fe20000000000 */
[----:B--2---:R-:W-:-:S13]  /*0e00*/  ISETP.NE.AND P0, PT, R2, 0x5, PT ;  /* 0x000000050200780c */ /* 0x004fda0003f05270 */
[----:B------:R-:W-:Y:S05]  /*0e10*/  @P0 BRA `(.L_x_14) ;  /* 0x0000000000580947 */ /* 0x000fea0003800000 */
[----:B-1----:R-:W1:Y:S01]  /*0e20*/  S2UR UR6, SR_CgaCtaId ;  /* 0x00000000000679c3 */ /* 0x002e620000008800 */
        /* <DEDUP_REMOVED lines=12> */
[----:B-1----:R2:W1:Y:S01]  /*0ef0*/  SYNCS.EXCH.64 URZ, [UR6+0x260], UR10 ;  /* 0x0002600a06ff75b2 */ /* 0x0024620008000100 */
[----:B------:R2:W1:Y:S01]  /*0f00*/  SYNCS.EXCH.64 URZ, [UR6+0x280], UR4 ;  /* 0x0002800406ff75b2 */ /* 0x0004620008000100 */
[----:B------:R2:W1:Y:S01]  /*0f10*/  SYNCS.EXCH.64 URZ, [UR6+0x268], UR10 ;  /* 0x0002680a06ff75b2 */ /* 0x0004620008000100 */
[----:B------:R2:W1:Y:S01]  /*0f20*/  SYNCS.EXCH.64 URZ, [UR6+0x288], UR4 ;  /* 0x0002880406ff75b2 */ /* 0x0004620008000100 */
[----:B------:R2:W1:Y:S01]  /*0f30*/  SYNCS.EXCH.64 URZ, [UR6+0x270], UR10 ;  /* 0x0002700a06ff75b2 */ /* 0x0004620008000100 */
[----:B------:R2:W1:Y:S01]  /*0f40*/  SYNCS.EXCH.64 URZ, [UR6+0x290], UR4 ;  /* 0x0002900406ff75b2 */ /* 0x0004620008000100 */
[----:B------:R2:W1:Y:S01]  /*0f50*/  SYNCS.EXCH.64 URZ, [UR6+0x278], UR10 ;  /* 0x0002780a06ff75b2 */ /* 0x0004620008000100 */
[----:B------:R2:W1:Y:S02]  /*0f60*/  SYNCS.EXCH.64 URZ, [UR6+0x298], UR4 ;  /* 0x0002980406ff75b2 */ /* 0x0004640008000100 */
[----:B--2---:R-:W-:Y:S01]  /*0f70*/  NOP ;  /* 0x0000000000007918 */ /* 0x004fe20000000000 */
.L_x_14:
        /* <DEDUP_REMOVED lines=14> */
[----:B------:R2:W1:Y:S01]  /*1060*/  SYNCS.EXCH.64 URZ, [UR5+0x2b0], UR6 ;  /* 0x0002b00605ff75b2 */ /* 0x0004620008000100 */
[----:B------:R2:W1:Y:S01]  /*1070*/  SYNCS.EXCH.64 URZ, [UR5+0x2a8], UR6 ;  /* 0x0002a80605ff75b2 */ /* 0x0004620008000100 */
[----:B------:R2:W1:Y:S02]  /*1080*/  SYNCS.EXCH.64 URZ, [UR5+0x2b8], UR6 ;  /* 0x0002b80605ff75b2 */ /* 0x0004640008000100 */
[----:B--2---:R-:W-:Y:S01]  /*1090*/  NOP ;  /* 0x0000000000007918 */ /* 0x004fe20000000000 */
.L_x_15:
[----:B-1----:R-:W1:Y:S01]  /*10a0*/  S2UR UR5, SR_CTAID.X ;  /* 0x00000000000579c3 */ /* 0x002e620000002500 */
[----:B------:R-:W-:-:S05]  /*10b0*/  CS2R.32 R165, SR_CgaSize ;  /* 0x0000000000a57805 */ /* 0x000fca0000008a00 */
[----:B------:R-:W-:-:S05]  /*10c0*/  IMAD R165, R165, -0xa0, RZ ;  /* 0xffffff60a5a57824 */ /* 0x000fca00078e02ff */
[----:B------:R-:W-:-:S14]  /*10d0*/  R2UR UR7, R165 ;  /* 0x00000000a50772ca */ /* 0x000fdc00000e0000 */
[----:B------:R-:W2:Y:S01]  /*10e0*/  LDCU UR7, c[0x0][UR7+0x2b0] ;  /* 0x00005600070777ac */ /* 0x000ea20008000800 */
[----:B------:R-:W-:Y:S01]  /*10f0*/  NOP ;  /* 0x0000000000007918 */ /* 0x000fe20000000000 */
[----:B------:R-:W-:-:S05]  /*1100*/  CS2R.32 R165, SR_CgaSize ;  /* 0x0000000000a57805 */ /* 0x000fca0000008a00 */
[----:B------:R-:W-:-:S05]  /*1110*/  IMAD R165, R165, -0xa0, RZ ;  /* 0xffffff60a5a57824 */ /* 0x000fca00078e02ff */
[----:B------:R-:W-:-:S14]  /*1120*/  R2UR UR6, R165 ;  /* 0x00000000a50672ca */ /* 0x000fdc00000e0000 */
[----:B------:R-:W3:Y:S01]  /*1130*/  LDCU UR6, c[0x0][UR6+0x2b4] ;  /* 0x00005680060677ac */ /* 0x000ee20008000800 */
[----:B------:R-:W4:Y:S08]  /*1140*/  S2UR UR4, SR_CTAID.Y ;  /* 0x00000000000479c3 */ /* 0x000f300000002600 */
[----:B------:R-:W3:Y:S01]  /*1150*/  LDC R9, c[0x0][0xb24] ;  /* 0x0002c900ff097b82 */ /* 0x000ee20000000800 */
[----:B-1----:R-:W-:-:S02]  /*1160*/  I2FP.F32.U32 R5, UR5 ;  /* 0x0000000500057c45 */ /* 0x002fc40008201000 */
[----:B------:R-:W-:-:S05]  /*1170*/  CS2R.32 R3, SR_CgaSize ;  /* 0x0000000000037805 */ /* 0x000fca0000008a00 */
[----:B------:R-:W-:-:S06]  /*1180*/  IMAD R3, R3, -0xa0, RZ ;  /* 0xffffff6003037824 */ /* 0x000fcc00078e02ff */
[----:B------:R-:W1:Y:S01]  /*1190*/  LDC R3, c[0x0][R3+0x2a0] ;  /* 0x0000a80003037b82 */ /* 0x000e620000000800 */
[----:B------:R-:W-:Y:S01]  /*11a0*/  MOV R165, UR5 ;  /* 0x0000000500a57c02 */ /* 0x000fe20008000f00 */
[----:B--2---:R-:W-:Y:S01]  /*11b0*/  FMUL R5, R5, UR7 ;  /* 0x0000000705057c20 */ /* 0x004fe20008400000 */
[----:B----4-:R-:W-:Y:S02]  /*11c0*/  I2FP.F32.U32 R4, UR4 ;  /* 0x0000000400047c45 */ /* 0x010fe40008201000 */
[----:B------:R-:W-:-:S05]  /*11d0*/  CS2R.32 R2, SR_CgaSize ;  /* 0x0000000000027805 */ /* 0x000fca0000008a00 */
[----:B------:R-:W-:-:S06]  /*11e0*/  IMAD R2, R2, -0xa0, RZ ;  /* 0xffffff6002027824 */ /* 0x000fcc00078e02ff */
[----:B------:R-:W2:Y:S01]  /*11f0*/  LDC R2, c[0x0][R2+0x2a4] ;  /* 0x0000a90002027b82 */ /* 0x000ea20000000800 */
[----:B------:R-:W4:Y:S01]  /*1200*/  F2I.U32.TRUNC.NTZ R154, R5 ;  /* 0x00000005009a7305 */ /* 0x000f22000020f000 */
[----:B------:R-:W-:Y:S01]  /*1210*/  MOV R155, UR4 ;  /* 0x00000004009b7c02 */ /* 0x000fe20008000f00 */
[----:B---3--:R-:W-:-:S05]  /*1220*/  FMUL R4, R4, UR6 ;  /* 0x0000000604047c20 */ /* 0x008fca0008400000 */
[----:B------:R-:W-:Y:S01]  /*1230*/  BAR.SYNC.DEFER_BLOCKING 0x0 ;  /* 0x0000000000007b1d */ /* 0x000fe20000010000 */
[----:B------:R-:W-:-:S05]  /*1240*/  ISETP.GE.AND P0, PT, R9, 0x1, PT ;  /* 0x000000010900780c */ /* 0x000fca0003f06270 */
[----:B------:R-:W3:Y:S02]  /*1250*/  F2I.U32.TRUNC.NTZ R143, R4 ;  /* 0x00000004008f7305 */ /* 0x000ee4000020f000 */
[----:B------:R-:W2:Y:S01]  /*1260*/  S2UR UR36, SR_CTAID.Z ;  /* 0x00000000002479c3 */ /* 0x000ea20000002700 */
[----:B----4-:R-:W-:-:S05]  /*1270*/  IADD3 R154, PT, PT, -R154, RZ, RZ ;  /* 0x000000ff9a9a7210 */ /* 0x010fca0007ffe1ff */
[----:B-1----:R-:W-:Y:S01]  /*1280*/  IMAD R154, R3, R154, UR5 ;  /* 0x00000005039a7e24 */ /* 0x002fe2000f8e029a */
[----:B---3--:R-:W-:-:S05]  /*1290*/  IADD3 R143, PT, PT, -R143, RZ, RZ ;  /* 0x000000ff8f8f7210 */ /* 0x008fca0007ffe1ff */
[----:B--2---:R-:W-:Y:S01]  /*12a0*/  IMAD R143, R2, R143, UR4 ;  /* 0x00000004028f7e24 */ /* 0x004fe2000f8e028f */
[----:B------:R-:W-:Y:S06]  /*12b0*/  @!P0 BRA `(.L_x_16) ;  /* 0x0000000000b88947 */ /* 0x000fec0003800000 */
[----:B------:R-:W1:Y:S01]  /*12c0*/  LDC.64 R4, c[0x0][0xb18] ;  /* 0x0002c600ff047b82 */ /* 0x000e620000000a00 */
[----:B------:R-:W-:-:S07]  /*12d0*/  ISETP.NE.AND P0, PT, R9, 0x1, PT ;  /* 0x000000010900780c */ /* 0x000fce0003f05270 */
[----:B------:R-:W2:Y:S08]  /*12e0*/  LDC R10, c[0x0][0xb0c] ;  /* 0x0002c300ff0a7b82 */ /* 0x000eb00000000800 */
[----:B------:R-:W3:Y:S08]  /*12f0*/  LDC R11, c[0x0][0x370] ;  /* 0x0000dc00ff0b7b82 */ /* 0x000ef00000000800 */
[----:B------:R-:W4:Y:S01]  /*1300*/  LDC R12, c[0x0][0x374] ;  /* 0x0000dd00ff0c7b82 */ /* 0x000f220000000800 */
[----:B-1----:R-:W-:-:S07]  /*1310*/  ISETP.NE.AND P1, PT, R4, 0x1, PT ;  /* 0x000000010400780c */ /* 0x002fce0003f25270 */
[----:B------:R-:W3:Y:S01]  /*1320*/  LDC.64 R6, c[0x0][0xb10] ;  /* 0x0002c400ff067b82 */ /* 0x000ee20000000a00 */
[----:B--2---:R-:W-:-:S07]  /*1330*/  ISETP.NE.AND P2, PT, R10, 0x1, PT ;  /* 0x000000010a00780c */ /* 0x004fce0003f45270 */
[----:B------:R-:W1:Y:S08]  /*1340*/  LDC R8, c[0x0][0xb20] ;  /* 0x0002c800ff087b82 */ /* 0x000e700000000800 */
[----:B------:R-:W2:Y:S01]  /*1350*/  LDC.64 R2, c[0x0][0xb28] ;  /* 0x0002ca00ff027b82 */ /* 0x000ea20000000a00 */
[----:B----4-:R-:W-:-:S04]  /*1360*/  IMAD.HI.U32 R13, R12, R5, RZ ;  /* 0x000000050c0d7227 */ /* 0x010fc800078e00ff */
[----:B------:R-:W-:-:S04]  /*1370*/  IMAD.HI.U32 R5, R155, R5, RZ ;  /* 0x000000059b057227 */ /* 0x000fc800078e00ff */
[----:B---3--:R-:W-:-:S04]  /*1380*/  IMAD.HI.U32 R14, R11, R6, RZ ;  /* 0x000000060b0e7227 */ /* 0x008fc800078e00ff */
[----:B------:R-:W-:Y:S01]  /*1390*/  IMAD.HI.U32 R16, R165, R6, RZ ;  /* 0x00000006a5107227 */ /* 0x000fe200078e00ff */
[-C--:B------:R-:W-:Y:S02]  /*13a0*/  @P2 SHF.R.U32.HI R11, RZ, R7.reuse, R14 ;  /* 0x00000007ff0b2219 */ /* 0x080fe4000001160e */
[-C--:B-1----:R-:W-:Y:S02]  /*13b0*/  @P1 SHF.R.U32.HI R12, RZ, R8.reuse, R13 ;  /* 0x00000008ff0c1219 */ /* 0x082fe4000001160d */
[----:B------:R-:W-:Y:S02]  /*13c0*/  SHF.R.U32.HI R8, RZ, R8, R5 ;  /* 0x00000008ff087219 */ /* 0x000fe40000011605 */
[----:B------:R-:W-:Y:S02]  /*13d0*/  SHF.R.U32.HI R16, RZ, R7, R16 ;  /* 0x00000007ff107219 */ /* 0x000fe40000011610 */
[----:B------:R-:W-:Y:S01]  /*13e0*/  SEL R5, R155, R8, !P1 ;  /* 0x000000089b057207 */ /* 0x000fe20004800000 */
[----:B--2---:R-:W-:Y:S01]  /*13f0*/  IMAD.HI.U32 R14, R12, R2, RZ ;  /* 0x000000020c0e7227 */ /* 0x004fe200078e00ff */
[----:B------:R-:W-:-:S03]  /*1400*/  SEL R7, R165, R16, !P2 ;  /* 0x00000010a5077207 */ /* 0x000fc60005000000 */
[----:B------:R-:W-:Y:S01]  /*1410*/  IMAD.HI.U32 R6, R11, R2, RZ ;  /* 0x000000020b067227 */ /* 0x000fe200078e00ff */
[----:B------:R-:W-:-:S04]  /*1420*/  @P0 SHF.R.U32.HI R12, RZ, R3, R14 ;  /* 0x00000003ff0c0219 */ /* 0x000fc8000001160e */
[----:B------:R-:W-:Y:S01]  /*1430*/  @P0 SHF.R.U32.HI R11, RZ, R3, R6 ;  /* 0x00000003ff0b0219 */ /* 0x000fe20000011606 */
[----:B------:R-:W-:-:S04]  /*1440*/  IMAD R12, R12, R9, RZ ;  /* 0x000000090c0c7224 */ /* 0x000fc800078e02ff */
[----:B------:R-:W-:Y:S01]  /*1450*/  IMAD R6, R11, R9, RZ ;  /* 0x000000090b067224 */ /* 0x000fe200078e02ff */
[----:B------:R-:W-:-:S04]  /*1460*/  ISETP.GE.AND P1, PT, R5, R12, PT ;  /* 0x0000000c0500720c */ /* 0x000fc80003f26270 */
[----:B------:R-:W-:Y:S01]  /*1470*/  ISETP.GE.OR P1, PT, R7, R6, P1 ;  /* 0x000000060700720c */ /* 0x000fe20000f26670 */
[----:B------:R-:W-:-:S05]  /*1480*/  IMAD.HI.U32 R6, R5, R2, RZ ;  /* 0x0000000205067227 */ /* 0x000fca00078e00ff */
[----:B------:R-:W-:-:S04]  /*1490*/  SHF.R.U32.HI R6, RZ, R3, R6 ;  /* 0x00000003ff067219 */ /* 0x000fc80000011606 */
[----:B------:R-:W-:-:S03]  /*14a0*/  SEL R6, R5, R6, !P0 ;  /* 0x0000000605067207 */ /* 0x000fc60004000000 */
[----:B------:R-:W-:Y:S01]  /*14b0*/  @!P1 IMAD.HI.U32 R8, R7, R2, RZ ;  /* 0x0000000207089227 */ /* 0x000fe200078e00ff */
[----:B------:R-:W-:-:S04]  /*14c0*/  IADD3 R2, PT, PT, -R6, RZ, RZ ;  /* 0x000000ff06027210 */ /* 0x000fc80007ffe1ff */
[----:B------:R-:W-:Y:S01]  /*14d0*/  @!P1 SHF.R.U32.HI R8, RZ, R3, R8 ;  /* 0x00000003ff089219 */ /* 0x000fe20000011608 */
[----:B------:R-:W-:-:S03]  /*14e0*/  IMAD R2, R9, R2, R5 ;  /* 0x0000000209027224 */ /* 0x000fc600078e0205 */
[----:B------:R-:W-:Y:S02]  /*14f0*/  @!P1 SEL R3, R7, R8, !P0 ;  /* 0x0000000807039207 */ /* 0x000fe40004000000 */
[----:B------:R-:W-:-:S03]  /*1500*/  IADD3 R8, PT, PT, -R5, RZ, RZ ;  /* 0x000000ff05087210 */ /* 0x000fc60007ffe1ff */
[--C-:B------:R-:W-:Y:S02]  /*1510*/  @!P1 IMAD.IADD R6, R6, 0x1, -R3.reuse ;  /* 0x0000000106069824 */ /* 0x100fe400078e0a03 */
[----:B------:R-:W-:Y:S01]  /*1520*/  @!P1 IMAD R3, R2, R11, R3 ;  /* 0x0000000b02039224 */ /* 0x000fe200078e0203 */
[----:B------:R-:W-:Y:S01]  /*1530*/  IADD3 R2, PT, PT, -R7, RZ, RZ ;  /* 0x000000ff07027210 */ /* 0x000fe20007ffe1ff */
[----:B------:R-:W-:Y:S02]  /*1540*/  @!P1 IMAD R5, R6, R9, R7 ;  /* 0x0000000906059224 */ /* 0x000fe400078e0207 */
[----:B------:R-:W-:Y:S02]  /*1550*/  IMAD R8, R4, R8, R155 ;  /* 0x0000000804087224 */ /* 0x000fe400078e029b */
[----:B------:R-:W-:Y:S02]  /*1560*/  @!P1 IMAD.MOV.U32 R7, RZ, RZ, R3 ;  /* 0x000000ffff079224 */ /* 0x000fe400078e0003 */
[----:B------:R-:W-:-:S02]  /*1570*/  IMAD R2, R10, R2, R165 ;  /* 0x000000020a027224 */ /* 0x000fc400078e02a5 */
[----:B------:R-:W-:Y:S02]  /*1580*/  IMAD R155, R5, R4, R8 ;  /* 0x00000004059b7224 */ /* 0x000fe400078e0208 */
[----:B------:R-:W-:Y:S02]  /*1590*/  IMAD R165, R7, R10, R2 ;  /* 0x0000000a07a57224 */ /* 0x000fe400078e0202 */
.L_x_16:
[----:B------:R-:W1:Y:S01]  /*15a0*/  LDCU UR4, c[0x0][0xb30] ;  /* 0x00016600ff0477ac */ /* 0x000e620008000800 */
[----:B------:R-:W2:Y:S08]  /*15b0*/  S2UR UR37, SR_CgaCtaId ;  /* 0x00000000002579c3 */ /* 0x000eb00000008800 */
[----:B------:R-:W3:Y:S01]  /*15c0*/  LDC R72, c[0x0][0xb24] ;  /* 0x0002c900ff487b82 */ /* 0x000ee20000000800 */
[----:B-1----:R-:W-:-:S09]  /*15d0*/  UISETP.NE.AND UP1, UPT, UR4, 0x1, UPT ;  /* 0x000000010400788c */ /* 0x002fd2000bf25270 */
[----:B--2---:R-:W-:Y:S05]  /*15e0*/  BRA.U UP1, `(.L_x_17) ;  /* 0x0000000101407547 */ /* 0x004fea000b800000 */
[----:B------:R-:W1:Y:S08]  /*15f0*/  LDC.64 R4, c[0x0][0xb10] ;  /* 0x0002c400ff047b82 */ /* 0x000e700000000a00 */
[----:B------:R-:W2:Y:S08]  /*1600*/  LDC.64 R2, c[0x0][0xb18] ;  /* 0x0002c600ff027b82 */ /* 0x000eb00000000a00 */
[----:B------:R-:W4:Y:S08]  /*1610*/  LDC R6, c[0x0][0xb20] ;  /* 0x0002c800ff067b82 */ /* 0x000f300000000800 */
[----:B------:R-:W3:Y:S01]  /*1620*/  LDC R8, c[0x0][0xb0c] ;  /* 0x0002c300ff087b82 */ /* 0x000ee20000000800 */
[----:B-1----:R-:W-:-:S05]  /*1630*/  IMAD.HI.U32 R4, R165, R4, RZ ;  /* 0x00000004a5047227 */ /* 0x002fca00078e00ff */
[----:B------:R-:W-:Y:S01]  /*1640*/  SHF.R.U32.HI R4, RZ, R5, R4 ;  /* 0x00000005ff047219 */ /* 0x000fe20000011604 */
[----:B--2---:R-:W-:Y:S01]  /*1650*/  IMAD.HI.U32 R3, R155, R3, RZ ;  /* 0x000000039b037227 */ /* 0x004fe200078e00ff */
[----:B------:R-:W-:-:S04]  /*1660*/  ISETP.NE.AND P0, PT, R2, 0x1, PT ;  /* 0x000000010200780c */ /* 0x000fc80003f05270 */
[----:B----4-:R-:W-:-:S04]  /*1670*/  SHF.R.U32.HI R6, RZ, R6, R3 ;  /* 0x00000006ff067219 */ /* 0x010fc80000011603 */
[----:B------:R-:W-:Y:S02]  /*1680*/  SEL R3, R155, R6, !P0 ;  /* 0x000000069b037207 */ /* 0x000fe40004000000 */
[----:B---3--:R-:W-:-:S04]  /*1690*/  ISETP.NE.AND P1, PT, R8, 0x1, PT ;  /* 0x000000010800780c */ /* 0x008fc80003f25270 */
[----:B------:R-:W-:-:S05]  /*16a0*/  SEL R4, R165, R4, !P1 ;  /* 0x00000004a5047207 */ /* 0x000fca0004800000 */
[----:B------:R-:W-:Y:S02]  /*16b0*/  IMAD.IADD R5, R3, 0x1, -R4 ;  /* 0x0000000103057824 */ /* 0x000fe400078e0a04 */
[----:B------:R-:W-:Y:S02]  /*16c0*/  IMAD.IADD R3, R4, 0x1, -R3 ;  /* 0x0000000104037824 */ /* 0x000fe400078e0a03 */
[----:B------:R-:W-:Y:S02]  /*16d0*/  IMAD R165, R5, R8, R165 ;  /* 0x0000000805a57224 */ /* 0x000fe400078e02a5 */
[----:B------:R-:W-:-:S07]  /*16e0*/  IMAD R155, R3, R2, R155 ;  /* 0x00000002039b7224 */ /* 0x000fce00078e029b */
.L_x_17:
[----:B------:R-:W-:Y:S01]  /*16f0*/  BAR.SYNC.DEFER_BLOCKING 0x0 ;  /* 0x0000000000007b1d */ /* 0x000fe20000010000 */
[----:B------:R-:W-:Y:S01]  /*1700*/  UISETP.NE.AND UP1, UPT, UR8, 0x2, UPT ;  /* 0x000000020800788c */ /* 0x000fe2000bf25270 */
[----:B------:R-:W-:Y:S02]  /*1710*/  ISETP.NE.OR P5, PT, R0, 0x2, !P5 ;  /* 0x000000020000780c */ /* 0x000fe40006fa5670 */
[----:B------:R-:W-:-:S06]  /*1720*/  LOP3.LUT R2, R166, 0x1f, RZ, 0xc0, !PT ;  /* 0x0000001fa6027812 */ /* 0x000fcc00078ec0ff */
[----:B------:R-:W-:Y:S05]  /*1730*/  BRA.U UP1, `(.L_x_18) ;  /* 0x0000002101947547 */ /* 0x000fea000b800000 */
[----:B------:R-:W1:Y:S01]  /*1740*/  LDCU UR13, c[0x0][0x38c] ;  /* 0x00007180ff0d77ac */ /* 0x000e620008000800 */
[----:B------:R-:W2:Y:S01]  /*1750*/  LDC R9, c[0x0][0x370] ;  /* 0x0000dc00ff097b82 */ /* 0x000ea20000000800 */
[----:B------:R-:W-:Y:S01]  /*1760*/  PLOP3.LUT P1, PT, PT, PT, UP2, 0x80, 0x8 ;  /* 0x000000000008781c */ /* 0x000fe20003f2f028 */
[----:B------:R-:W-:Y:S01]  /*1770*/  IMAD.MOV.U32 R15, RZ, RZ, 0x1 ;  /* 0x00000001ff0f7424 */ /* 0x000fe200078e00ff */
[----:B------:R-:W-:Y:S01]  /*1780*/  ISETP.EQ.OR P4, PT, R2, RZ, P5 ;  /* 0x000000ff0200720c */ /* 0x000fe20002f82670 */
[----:B------:R-:W-:Y:S01]  /*1790*/  IMAD.MOV.U32 R14, RZ, RZ, RZ ;  /* 0x000000ffff0e7224 */ /* 0x000fe200078e00ff */
[----:B------:R-:W-:Y:S02]  /*17a0*/  PLOP3.LUT P1, PT, P1, PT, PT, 0x8, 0x80 ;  /* 0x000000000080781c */ /* 0x000fe40000f2e170 */
[----:B------:R-:W-:Y:S01]  /*17b0*/  CS2R R12, SRZ ;  /* 0x00000000000c7805 */ /* 0x000fe2000001ff00 */
[----:B------:R-:W-:Y:S01]  /*17c0*/  IMAD.MOV.U32 R10, RZ, RZ, 0x1 ;  /* 0x00000001ff0a7424 */ /* 0x000fe200078e00ff */
[----:B------:R-:W4:Y:S01]  /*17d0*/  LDC R0, c[0x0][0x374] ;  /* 0x0000dd00ff007b82 */ /* 0x000f220000000800 */
[----:B------:R-:W2:Y:S01]  /*17e0*/  LDCU.64 UR22, c[0x0][0x348] ;  /* 0x00006900ff1677ac */ /* 0x000ea20008000a00 */
[----:B------:R-:W-:Y:S01]  /*17f0*/  UMOV UR6, URZ ;  /* 0x000000ff00067c82 */ /* 0x000fe20008000000 */
[----:B-1----:R-:W-:-:S04]  /*1800*/  UIADD3 UR5, UPT, UPT, UR13, 0x1f, URZ ;  /* 0x0000001f0d057890 */ /* 0x002fc8000fffe0ff */
[----:B------:R-:W-:-:S04]  /*1810*/  USHF.R.S32.HI UR4, URZ, 0x1f, UR5 ;  /* 0x0000001fff047899 */ /* 0x000fc80008011405 */
[----:B------:R-:W-:-:S04]  /*1820*/  ULEA.HI UR4, UR4, UR5, URZ, 0x5 ;  /* 0x0000000504047291 */ /* 0x000fc8000f8f28ff */
[----:B------:R-:W-:Y:S02]  /*1830*/  USHF.R.S32.HI UR15, URZ, 0x5, UR4 ;  /* 0x00000005ff0f7899 */ /* 0x000fe40008011404 */
[----:B------:R-:W-:Y:S02]  /*1840*/  UIADD3 UR4, UPT, UPT, UR13, -0x1, URZ ;  /* 0xffffffff0d047890 */ /* 0x000fe4000fffe0ff */
[----:B------:R-:W-:Y:S02]  /*1850*/  UISETP.LT.U32.AND UP0, UPT, UR15, 0x22, UPT ;  /* 0x000000220f00788c */ /* 0x000fe4000bf01070 */
[----:B------:R-:W-:Y:S02]  /*1860*/  UISETP.GE.U32.AND UP1, UPT, UR4, -0x3f, UPT ;  /* 0xffffffc10400788c */ /* 0x000fe4000bf26070 */
[----:B------:R-:W-:Y:S02]  /*1870*/  USEL UR14, UR15, 0x22, UP0 ;  /* 0x000000220f0e7887 */ /* 0x000fe40008000000 */
[----:B------:R-:W-:-:S02]  /*1880*/  UIADD3 UR13, UPT, UPT, UR13, 0x3e, URZ ;  /* 0x0000003e0d0d7890 */ /* 0x000fc4000fffe0ff */
[----:B------:R-:W-:Y:S02]  /*1890*/  UIADD3 UR5, UPT, UPT, UR14, -0x1, URZ ;  /* 0xffffffff0e057890 */ /* 0x000fe4000fffe0ff */
[----:B------:R-:W-:-:S03]  /*18a0*/  UIADD3 UR7, UPT, UPT, UR15, -UR14, URZ ;  /* 0x8000000e0f077290 */ /* 0x000fc6000fffe0ff */
[----:B------:R-:W-:-:S04]  /*18b0*/  @UP1 UIADD3 UR5, UPT, UPT, UR14, URZ, URZ ;  /* 0x000000ff0e051290 */ /* 0x000fc8000fffe0ff */
[----:B--2---:R-:W-:-:S12]  /*18c0*/  UIADD3 UR5, UPT, UPT, UR5, 0x1, URZ ;  /* 0x0000000105057890 */ /* 0x004fd8000fffe0ff */
.L_x_36:
[----:B------:R-:W-:Y:S01]  /*18d0*/  UISETP.NE.AND UP0, UPT, UR37, URZ, UPT ;  /* 0x000000ff2500728c */ /* 0x000fe2000bf05270 */
[----:B------:R-:W1:Y:S08]  /*18e0*/  S2UR UR37, SR_CgaCtaId ;  /* 0x00000000002579c3 */ /* 0x000e700000008800 */
[----:B------:R-:W-:Y:S05]  /*18f0*/  BRA.U UP0, `(.L_x_19) ;  /* 0x0000000100347547 */ /* 0x000fea000b800000 */
[----:B------:R-:W2:Y:S01]  /*1900*/  S2R R2, SR_CgaCtaId ;  /* 0x0000000000027919 */ /* 0x000ea20000008800 */
[----:B------:R-:W-:-:S04]  /*1910*/  MOV R3, 0x400 ;  /* 0x0000040000037802 */ /* 0x000fc80000000f00 */
[----:B--2---:R-:W-:Y:S02]  /*1920*/  LEA R3, R2, R3, 0x18 ;  /* 0x0000000302037211 */ /* 0x004fe400078ec0ff */
[----:B------:R-:W-:-:S03]  /*1930*/  SHF.L.U32 R2, R10, 0x1f, RZ ;  /* 0x0000001f0a027819 */ /* 0x000fc600000006ff */
[----:B------:R-:W-:-:S04]  /*1940*/  IMAD R3, R12, 0x8, R3 ;  /* 0x000000080c037824 */ /* 0x000fc800078e0203 */
[----:B------:R-:W2:Y:S02]  /*1950*/  SYNCS.PHASECHK.TRANS64.TRYWAIT P0, [R3+URZ+0x2b0], R2 ;  /* 0x0002b002030075a7 */ /* 0x000ea400080011ff */
[----:B--2---:R-:W-:Y:S05]  /*1960*/  @!P0 BRA `(.L_x_20) ;  /* 0x0000006000d48947 */ /* 0x004fea0003800000 */
.L_x_126:
[----:B------:R-:W-:Y:S01]  /*1970*/  VIADD R12, R12, 0x1 ;  /* 0x000000010c0c7836 */ /* 0x000fe20000000000 */
[----:B------:R2:W-:Y:S04]  /*1980*/  SYNCS.ARRIVE.TRANS64.A1T0 RZ, [R3+URZ+0x2a0], RZ ;  /* 0x0002a0ff03ff79a7 */ /* 0x0005e800081000ff */
[----:B------:R-:W-:-:S04]  /*1990*/  ISETP.NE.AND P0, PT, R12, 0x2, PT ;  /* 0x000000020c00780c */ /* 0x000fc80003f05270 */
[----:B------:R-:W-:Y:S02]  /*19a0*/  SEL R12, R12, RZ, P0 ;  /* 0x000000ff0c0c7207 */ /* 0x000fe40000000000 */
[----:B--2---:R-:W-:-:S04]  /*19b0*/  SEL R3, RZ, 0x1, P0 ;  /* 0x00000001ff037807 */ /* 0x004fc80000000000 */
[----:B------:R-:W-:-:S07]  /*19c0*/  LOP3.LUT R10, R10, R3, RZ, 0x3c, !PT ;  /* 0x000000030a0a7212 */ /* 0x000fce00078e3cff */
.L_x_19:
[----:B------:R-:W-:Y:S01]  /*19d0*/  UMOV UR4, 0x400 ;  /* 0x0000040000047882 */ /* 0x000fe20000000000 */
[----:B------:R-:W-:Y:S01]  /*19e0*/  SHF.L.U32 R2, R15, 0x1f, RZ ;  /* 0x0000001f0f027819 */ /* 0x000fe200000006ff */
[----:B-1----:R-:W-:Y:S01]  /*19f0*/  ULEA UR4, UR37, UR4, 0x18 ;  /* 0x0000000425047291 */ /* 0x002fe2000f8ec0ff */
[----:B------:R-:W-:Y:S01]  /*1a00*/  R2UR UR35, R165 ;  /* 0x00000000a52372ca */ /* 0x000fe200000e0000 */
[----:B------:R-:W-:Y:S01]  /*1a10*/  UISETP.GE.U32.AND UP0, UPT, UR13, 0x3f, UPT ;  /* 0x0000003f0d00788c */ /* 0x000fe2000bf06070 */
[----:B------:R-:W-:Y:S01]  /*1a20*/  R2UR UR11, R155 ;  /* 0x000000009b0b72ca */ /* 0x000fe200000e0000 */
[----:B------:R-:W-:Y:S01]  /*1a30*/  ULEA UR8, UR6, UR4, 0x3 ;  /* 0x0000000406087291 */ /* 0x000fe2000f8e18ff */
[----:B------:R-:W-:-:S08]  /*1a40*/  UMOV UR24, URZ ;  /* 0x000000ff00187c82 */ /* 0x000fd00008000000 */
[----:B------:R1:W2:Y:S01]  /*1a50*/  SYNCS.PHASECHK.TRANS64.TRYWAIT P0, [UR8+0x110], R2 ;  /* 0x00011002ff0075a7 */ /* 0x0002a20008001108 */
[----:B------:R-:W-:Y:S02]  /*1a60*/  USHF.L.U32 UR35, UR35, 0x7, URZ ;  /* 0x0000000723237899 */ /* 0x000fe400080006ff */
[----:B------:R-:W-:Y:S01]  /*1a70*/  USHF.L.U32 UR11, UR11, 0x6, URZ ;  /* 0x000000060b0b7899 */ /* 0x000fe200080006ff */
[----:B------:R-:W-:Y:S11]  /*1a80*/  BRA.U !UP0, `(.L_x_21) ;  /* 0x0000000108a87547 */ /* 0x000ff6000b800000 */
[----:B------:R-:W-:Y:S01]  /*1a90*/  UMOV UR16, URZ ;  /* 0x000000ff00107c82 */ /* 0x000fe20008000000 */
[----:B------:R-:W-:-:S05]  /*1aa0*/  UMOV UR17, UR6 ;  /* 0x0000000600117c82 */ /* 0x000fca0008000000 */
.L_x_26:
[----:B-1----:R-:W-:Y:S01]  /*1ab0*/  ULEA UR33, UR17, UR4, 0x3 ;  /* 0x0000000411217291 */ /* 0x002fe2000f8e18ff */
[----:B--2---:R-:W-:Y:S01]  /*1ac0*/  @!P5 MOV R3, 0x1800 ;  /* 0x000018000003d802 */ /* 0x004fe20000000f00 */
[----:B--2---:R-:W-:Y:S10]  /*1ad0*/  @P0 BRA `(.L_x_22) ;  /* 0x00000000000c0947 */ /* 0x004ff40003800000 */
[----:B------:R-:W-:-:S04]  /*1ae0*/  SHF.L.U32 R5, R15, 0x1f, RZ ;  /* 0x0000001f0f057819 */ /* 0x000fc800000006ff */
[----:B------:R-:W2:Y:S02]  /*1af0*/  SYNCS.PHASECHK.TRANS64.TRYWAIT P0, [UR33+0x110], R5 ;  /* 0x00011005ff0075a7 */ /* 0x000ea40008001121 */
[----:B--2---:R-:W-:Y:S05]  /*1b00*/  @!P0 BRA `(.L_x_23) ;  /* 0x0000006000808947 */ /* 0x004fea0003800000 */
.L_x_22:
[----:B------:R2:W-:Y:S01]  /*1b10*/  @!P5 SYNCS.ARRIVE.TRANS64 RZ, [UR33], R3 ;  /* 0x00000003ffffd9a7 */ /* 0x0005e20008000021 */
[----:B------:R-:W-:Y:S04]  /*1b20*/  BSSY.RECONVERGENT B0, `(.L_x_24) ;  /* 0x0000003000007945 */ /* 0x000fe80003800200 */
[----:B------:R-:W-:Y:S05]  /*1b30*/  @P4 BRA `(.L_x_25) ;  /* 0x0000000000044947 */ /* 0x000fea0003800000 */
[----:B------:R-:W-:Y:S05]  /*1b40*/  BPT.TRAP 0x1 ;  /* 0x000000040000795c */ /* 0x000fea0000300000 */
.L_x_25:
[----:B------:R-:W-:Y:S05]  /*1b50*/  BSYNC.RECONVERGENT B0 ;  /* 0x0000000000007941 */ /* 0x000fea0003800200 */
.L_x_24:
[----:B------:R-:W-:Y:S02]  /*1b60*/  UIADD3 UR6, UPT, UPT, UR17, 0x1, URZ ;  /* 0x0000000111067890 */ /* 0x000fe4000fffe0ff */
[----:B------:R-:W-:Y:S02]  /*1b70*/  ULEA UR32, UR17, UR4, 0xc ;  /* 0x0000000411207291 */ /* 0x000fe4000f8e60ff */
[----:B------:R-:W-:Y:S02]  /*1b80*/  UISETP.NE.AND UP0, UPT, UR6, 0x22, UPT ;  /* 0x000000220600788c */ /* 0x000fe4000bf05270 */
[----:B------:R-:W-:Y:S02]  /*1b90*/  UIADD3 UR26, UP1, UPT, UR22, 0x80, URZ ;  /* 0x00000080161a7890 */ /* 0x000fe4000ff3e0ff */
[----:B------:R-:W-:Y:S02]  /*1ba0*/  USEL UR9, URZ, 0x1, UP0 ;  /* 0x00000001ff097887 */ /* 0x000fe40008000000 */
[----:B------:R-:W-:-:S02]  /*1bb0*/  USEL UR6, UR6, URZ, UP0 ;  /* 0x000000ff06067287 */ /* 0x000fc40008000000 */
[----:B------:R-:W-:Y:S02]  /*1bc0*/  UIADD3 UR20, UP0, UPT, UR22, 0x180, URZ ;  /* 0x0000018016147890 */ /* 0x000fe4000ff1e0ff */
[----:B------:R-:W-:Y:S01]  /*1bd0*/  ULEA UR8, UR6, UR4, 0x3 ;  /* 0x0000000406087291 */ /* 0x000fe2000f8e18ff */
[----:B------:R-:W-:Y:S01]  /*1be0*/  LOP3.LUT R15, R15, UR9, RZ, 0x3c, !PT ;  /* 0x000000090f0f7c12 */ /* 0x000fe2000f8e3cff */
[----:B------:R-:W-:Y:S02]  /*1bf0*/  USHF.L.U32 UR34, UR16, 0x5, URZ ;  /* 0x0000000510227899 */ /* 0x000fe400080006ff */
[----:B------:R-:W-:Y:S01]  /*1c00*/  UIADD3.X UR27, UPT, UPT, URZ, UR23, URZ, UP1, !UPT ;  /* 0x00000017ff1b7290 */ /* 0x000fe20008ffe4ff */
[----:B-1----:R-:W-:Y:S01]  /*1c10*/  SHF.L.U32 R2, R15, 0x1f, RZ ;  /* 0x0000001f0f027819 */ /* 0x002fe200000006ff */
[----:B------:R-:W-:Y:S02]  /*1c20*/  UIADD3 UR32, UPT, UPT, UR32, 0x4600, URZ ;  /* 0x0000460020207890 */ /* 0x000fe4000fffe0ff */
[----:B------:R-:W-:Y:S01]  /*1c30*/  UIADD3.X UR21, UPT, UPT, URZ, UR23, URZ, UP0, !UPT ;  /* 0x00000017ff157290 */ /* 0x000fe200087fe4ff */
[----:B------:R1:W1:Y:S01]  /*1c40*/  SYNCS.PHASECHK.TRANS64.TRYWAIT P0, [UR8+0x110], R2 ;  /* 0x00011002ff0075a7 */ /* 0x0002620008001108 */
[----:B------:R-:W-:Y:S01]  /*1c50*/  ULEA UR8, UR17, UR4, 0xb ;  /* 0x0000000411087291 */ /* 0x000fe2000f8e58ff */
[----:B------:R-:W-:Y:S01]  /*1c60*/  UMOV UR18, 0x0 ;  /* 0x0000000000127882 */ /* 0x000fe20000000000 */
[----:B------:R-:W-:-:S02]  /*1c70*/  UMOV UR19, 0x10000000 ;  /* 0x1000000000137882 */ /* 0x000fc40000000000 */
[----:B------:R-:W-:Y:S01]  /*1c80*/  UIADD3 UR8, UPT, UPT, UR8, 0x26600, URZ ;  /* 0x0002660008087890 */ /* 0x000fe2000fffe0ff */
[----:B------:R1:W-:Y:S01]  /*1c90*/  UTMALDG.3D [UR32], [UR26], desc[UR18] ;  /* 0x000012201a0075b4 */ /* 0x0003e20008011000 */
[----:B------:R-:W-:Y:S01]  /*1ca0*/  UMOV UR12, UR36 ;  /* 0x00000024000c7c82 */ /* 0x000fe20008000000 */
[----:B------:R-:W-:Y:S01]  /*1cb0*/  UMOV UR9, UR33 ;  /* 0x0000002100097c82 */ /* 0x000fe20008000000 */
[----:B------:R-:W-:Y:S01]  /*1cc0*/  UMOV UR10, UR34 ;  /* 0x00000022000a7c82 */ /* 0x000fe20008000000 */
[----:B------:R-:W-:Y:S01]  /*1cd0*/  UIADD3 UR16, UPT, UPT, UR16, 0x1, URZ ;  /* 0x0000000110107890 */ /* 0x000fe2000fffe0ff */
[----:B------:R-:W-:Y:S01]  /*1ce0*/  UMOV UR24, UR5 ;  /* 0x0000000500187c82 */ /* 0x000fe20008000000 */
[----:B------:R-:W-:Y:S02]  /*1cf0*/  UMOV UR17, UR6 ;  /* 0x0000000600117c82 */ /* 0x000fe40008000000 */
[----:B------:R1:W-:Y:S01]  /*1d00*/  UTMALDG.3D [UR8], [UR20], desc[UR18] ;  /* 0x00001208140075b4 */ /* 0x0003e20008011000 */
[----:B------:R-:W-:-:S09]  /*1d10*/  UISETP.NE.AND UP0, UPT, UR16, UR5, UPT ;  /* 0x000000051000728c */ /* 0x000fd2000bf05270 */
[----:B------:R-:W-:Y:S05]  /*1d20*/  BRA.U UP0, `(.L_x_26) ;  /* 0xfffffffd00607547 */ /* 0x000fea000b83ffff */
.L_x_21:
[----:B-1----:R-:W-:Y:S01]  /*1d30*/  ULEA UR8, UR6, UR4, 0x3 ;  /* 0x0000000406087291 */ /* 0x002fe2000f8e18ff */
[----:B------:R-:W-:Y:S01]  /*1d40*/  SHF.L.U32 R2, R15, 0x1f, RZ ;  /* 0x0000001f0f027819 */ /* 0x000fe200000006ff */
[----:B------:R-:W-:Y:S01]  /*1d50*/  @!P1 SYNCS.ARRIVE.TRANS64.A1T0 RZ, [UR4+0x238], RZ ;  /* 0x000238ffffff99a7 */ /* 0x000fe20008100004 */
[----:B------:R-:W-:-:S06]  /*1d60*/  UISETP.GT.AND UP0, UPT, UR15, UR14, UPT ;  /* 0x0000000e0f00728c */ /* 0x000fcc000bf04270 */
[----:B--2---:R1:W2:Y:S03]  /*1d70*/  SYNCS.PHASECHK.TRANS64.TRYWAIT P0, [UR8+0x110], R2 ;  /* 0x00011002ff0075a7 */ /* 0x0042a60008001108 */
[----:B------:R-:W-:Y:S05]  /*1d80*/  BRA.U !UP0, `(.L_x_27) ;  /* 0x0000000108ac7547 */ /* 0x000fea000b800000 */
[----:B------:R-:W-:Y:S01]  /*1d90*/  UIADD3 UR21, UPT, UPT, UR7, UR24, URZ ;  /* 0x0000001807157290 */ /* 0x000fe2000fffe0ff */
[----:B------:R-:W-:-:S11]  /*1da0*/  UMOV UR25, UR6 ;  /* 0x0000000600197c82 */ /* 0x000fd60008000000 */
.L_x_32:
[----:B-1----:R-:W-:Y:S01]  /*1db0*/  ULEA UR17, UR25, UR4, 0x3 ;  /* 0x0000000419117291 */ /* 0x002fe2000f8e18ff */
[----:B--2---:R-:W-:Y:S01]  /*1dc0*/  @!P5 MOV R3, 0x1800 ;  /* 0x000018000003d802 */ /* 0x004fe20000000f00 */
[----:B--2---:R-:W-:Y:S10]  /*1dd0*/  @P0 BRA `(.L_x_28) ;  /* 0x00000000000c0947 */ /* 0x004ff40003800000 */
[----:B------:R-:W-:-:S04]  /*1de0*/  SHF.L.U32 R5, R15, 0x1f, RZ ;  /* 0x0000001f0f057819 */ /* 0x000fc800000006ff */
[----:B------:R-:W2:Y:S02]  /*1df0*/  SYNCS.PHASECHK.TRANS64.TRYWAIT P0, [UR17+0x110], R5 ;  /* 0x00011005ff0075a7 */ /* 0x000ea40008001111 */
[----:B--2---:R-:W-:Y:S05]  /*1e00*/  @!P0 BRA `(.L_x_29) ;  /* 0x0000005c00d88947 */ /* 0x004fea0003800000 */
.L_x_28:
[----:B------:R2:W-:Y:S01]  /*1e10*/  @!P5 SYNCS.ARRIVE.TRANS64 RZ, [UR17], R3 ;  /* 0x00000003ffffd9a7 */ /* 0x0005e20008000011 */
[----:B------:R-:W-:Y:S04]  /*1e20*/  BSSY.RECONVERGENT B0, `(.L_x_30) ;  /* 0x0000003000007945 */ /* 0x000fe80003800200 */
[----:B------:R-:W-:Y:S05]  /*1e30*/  @P4 BRA `(.L_x_31) ;  /* 0x0000000000044947 */ /* 0x000fea0003800000 */
[----:B------:R-:W-:Y:S05]  /*1e40*/  BPT.TRAP 0x1 ;  /* 0x000000040000795c */ /* 0x000fea0000300000 */
.L_x_31:
[----:B------:R-:W-:Y:S05]  /*1e50*/  BSYNC.RECONVERGENT B0 ;  /* 0x0000000000007941 */ /* 0x000fea0003800200 */
.L_x_30:
        /* <DEDUP_REMOVED lines=10> */
[----:B------:R-:W-:Y:S01]  /*1f00*/  UIADD3 UR16, UPT, UPT, UR16, 0x4600, URZ ;  /* 0x0000460010107890 */ /* 0x000fe2000fffe0ff */
[----:B-1----:R-:W-:Y:S01]  /*1f10*/  SHF.L.U32 R2, R15, 0x1f, RZ ;  /* 0x0000001f0f027819 */ /* 0x002fe200000006ff */
[----:B------:R-:W-:Y:S02]  /*1f20*/  UIADD3.X UR31, UPT, UPT, URZ, UR23, URZ, UP1, !UPT ;  /* 0x00000017ff1f7290 */ /* 0x000fe40008ffe4ff */
[----:B------:R-:W-:Y:S01]  /*1f30*/  UIADD3.X UR29, UPT, UPT, URZ, UR23, URZ, UP0, !UPT ;  /* 0x00000017ff1d7290 */ /* 0x000fe200087fe4ff */
[----:B------:R1:W1:Y:S01]  /*1f40*/  SYNCS.PHASECHK.TRANS64.TRYWAIT P0, [UR8+0x110], R2 ;  /* 0x00011002ff0075a7 */ /* 0x0002620008001108 */
[----:B------:R-:W-:Y:S01]  /*1f50*/  ULEA UR8, UR25, UR4, 0xb ;  /* 0x0000000419087291 */ /* 0x000fe2000f8e58ff */
[----:B------:R-:W-:Y:S01]  /*1f60*/  UMOV UR26, 0x0 ;  /* 0x00000000001a7882 */ /* 0x000fe20000000000 */
[----:B------:R-:W-:-:S02]  /*1f70*/  UMOV UR27, 0x10000000 ;  /* 0x10000000001b7882 */ /* 0x000fc40000000000 */
[----:B------:R-:W-:Y:S01]  /*1f80*/  UIADD3 UR8, UPT, UPT, UR8, 0x26600, URZ ;  /* 0x0002660008087890 */ /* 0x000fe2000fffe0ff */
[----:B------:R-:W-:Y:S01]  /*1f90*/  UMOV UR19, UR35 ;  /* 0x0000002300137c82 */ /* 0x000fe20008000000 */
[----:B------:R-:W-:Y:S01]  /*1fa0*/  UMOV UR20, UR36 ;  /* 0x0000002400147c82 */ /* 0x000fe20008000000 */
[----:B------:R-:W-:Y:S01]  /*1fb0*/  UMOV UR12, UR36 ;  /* 0x00000024000c7c82 */ /* 0x000fe20008000000 */
[----:B------:R-:W-:Y:S01]  /*1fc0*/  UMOV UR9, UR17 ;  /* 0x0000001100097c82 */ /* 0x000fe20008000000 */
[----:B------:R-:W-:Y:S01]  /*1fd0*/  UMOV UR10, UR18 ;  /* 0x00000012000a7c82 */ /* 0x000fe20008000000 */
[----:B------:R1:W-:Y:S01]  /*1fe0*/  UTMALDG.3D [UR16], [UR30], desc[UR26] ;  /* 0x00001a101e0075b4 */ /* 0x0003e20008011000 */
[----:B------:R-:W-:Y:S01]  /*1ff0*/  UIADD3 UR24, UPT, UPT, UR24, 0x1, URZ ;  /* 0x0000000118187890 */ /* 0x000fe2000fffe0ff */
[----:B------:R-:W-:-:S03]  /*2000*/  UMOV UR25, UR6 ;  /* 0x0000000600197c82 */ /* 0x000fc60008000000 */
[----:B------:R-:W-:Y:S01]  /*2010*/  UISETP.NE.AND UP0, UPT, UR24, UR21, UPT ;  /* 0x000000151800728c */ /* 0x000fe2000bf05270 */
[----:B------:R1:W-:Y:S08]  /*2020*/  UTMALDG.3D [UR8], [UR28], desc[UR26] ;  /* 0x00001a081c0075b4 */ /* 0x0003f00008011000 */
[----:B------:R-:W-:Y:S05]  /*2030*/  BRA.U UP0, `(.L_x_32) ;  /* 0xfffffffd005c7547 */ /* 0x000fea000b83ffff */
.L_x_27:
[C---:B-1----:R-:W-:Y:S01]  /*2040*/  LEA R2, R14.reuse, UR4, 0x3 ;  /* 0x000000040e027c11 */ /* 0x042fe2000f8e18ff */
[----:B------:R-:W-:Y:S01]  /*2050*/  NOP ;  /* 0x0000000000007918 */ /* 0x000fe20000000000 */
[----:B--2---:R-:W-:Y:S02]  /*2060*/  SHF.L.U32 R3, R13, 0x1f, RZ ;  /* 0x0000001f0d037819 */ /* 0x004fe400000006ff */
[----:B------:R-:W-:Y:S02]  /*2070*/  LEA R4, R14, UR4, 0x4 ;  /* 0x000000040e047c11 */ /* 0x000fe4000f8e20ff */
[----:B------:R-:W1:Y:S02]  /*2080*/  SYNCS.PHASECHK.TRANS64.TRYWAIT P0, [R2+URZ+0x240], R3 ;  /* 0x00024003020075a7 */ /* 0x000e6400080011ff */
[----:B-1----:R-:W-:Y:S05]  /*2090*/  @!P0 BRA `(.L_x_33) ;  /* 0x0000005c004c8947 */ /* 0x002fea0003800000 */
.L_x_129:
[----:B------:R-:W2:Y:S01]  /*20a0*/  LDS.128 R4, [R4+0x2d0] ;  /* 0x0002d00004047984 */ /* 0x000ea20000000c00 */
[----:B---3--:R-:W-:Y:S01]  /*20b0*/  ISETP.GE.AND P0, PT, R72, 0x1, PT ;  /* 0x000000014800780c */ /* 0x008fe20003f06270 */
[----:B-1----:R-:W-:Y:S01]  /*20c0*/  VIADD R2, R2, 0x250 ;  /* 0x0000025002027836 */ /* 0x002fe20000000000 */
[----:B------:R-:W-:Y:S01]  /*20d0*/  @!PT LDS RZ, [RZ] ;  /* 0x00000000fffff984 */ /* 0x000fe20000000800 */
[----:B------:R-:W-:Y:S01]  /*20e0*/  @!PT LDS RZ, [RZ] ;  /* 0x00000000fffff984 */ /* 0x000fe20000000800 */
[----:B------:R-:W-:Y:S01]  /*20f0*/  @!PT LDS RZ, [RZ] ;  /* 0x00000000fffff984 */ /* 0x000fe20000000800 */
[----:B------:R-:W-:Y:S01]  /*2100*/  @!PT LDS RZ, [RZ] ;  /* 0x00000000fffff984 */ /* 0x000fe20000000800 */
[----:B------:R1:W-:Y:S06]  /*2110*/  MEMBAR.ALL.CTA ;  /* 0x0000000000007992 */ /* 0x0003ec0000008000 */
[----:B-1----:R-:W1:Y:S01]  /*2120*/  FENCE.VIEW.ASYNC.S ;  /* 0x00000000000073c6 */ /* 0x002e620000000000 */
[----:B------:R-:W-:-:S04]  /*2130*/  PRMT R2, RZ, 0x654, R2 ;  /* 0x00000654ff027816 */ /* 0x000fc80000000002 */
[----:B-1----:R1:W-:Y:S01]  /*2140*/  SYNCS.ARRIVE.TRANS64.RED.A1T0 RZ, [R2+URZ], RZ ;  /* 0x000000ff02ff79a7 */ /* 0x0023e200081004ff */
[----:B--2---:R-:W-:-:S13]  /*2150*/  LOP3.LUT P2, RZ, R6, 0x1, RZ, 0xc0, !PT ;  /* 0x0000000106ff7812 */ /* 0x004fda000784c0ff */
[----:B------:R-:W-:Y:S01]  /*2160*/  @P2 SHF.R.U32.HI R3, RZ, 0x10, R5 ;  /* 0x00000010ff032819 */ /* 0x000fe20000011605 */
[----:B------:R-:W-:Y:S01]  /*2170*/  VOTEU.ANY UP0, P2 ;  /* 0x0000000000ff7886 */ /* 0x000fe20001000100 */
[----:B------:R-:W-:Y:S02]  /*2180*/  @P2 MOV R11, R4 ;  /* 0x00000004000b2202 */ /* 0x000fe40000000f00 */
[----:B------:R-:W-:Y:S02]  /*2190*/  @P2 R2UR.BROADCAST UR8, R3 ;  /* 0x00000000030822ca */ /* 0x000fe400008e0000 */
[----:B------:R-:W-:-:S11]  /*21a0*/  @P2 LOP3.LUT R8, R5, 0xffff, RZ, 0xc0, !PT ;  /* 0x0000ffff05082812 */ /* 0x000fd600078ec0ff */
[----:B------:R-:W-:Y:S01]  /*21b0*/  @UP0 UMOV UR36, UR8 ;  /* 0x0000000800240c82 */ /* 0x000fe20008000000 */
[----:B-1----:R-:W-:Y:S05]  /*21c0*/  @!P0 BRA `(.L_x_34) ;  /* 0x0000000000b88947 */ /* 0x002fea0003800000 */
[----:B------:R-:W4:Y:S01]  /*21d0*/  LDC.64 R4, c[0x0][0xb18] ;  /* 0x0002c600ff047b82 */ /* 0x000f220000000a00 */
[----:B------:R-:W-:-:S07]  /*21e0*/  ISETP.NE.AND P3, PT, R72, 0x1, PT ;  /* 0x000000014800780c */ /* 0x000fce0003f65270 */
[----:B------:R-:W1:Y:S08]  /*21f0*/  LDC.64 R6, c[0x0][0xb10] ;  /* 0x0002c400ff067b82 */ /* 0x000e700000000a00 */
[----:B------:R-:W2:Y:S08]  /*2200*/  LDC R16, c[0x0][0xb20] ;  /* 0x0002c800ff107b82 */ /* 0x000eb00000000800 */
[----:B------:R-:W3:Y:S01]  /*2210*/  LDC R18, c[0x0][0xb0c] ;  /* 0x0002c300ff127b82 */ /* 0x000ee20000000800 */
[----:B----4-:R-:W-:Y:S01]  /*2220*/  IMAD.HI.U32 R17, R0, R5, RZ ;  /* 0x0000000500117227 */ /* 0x010fe200078e00ff */
[----:B------:R-:W-:-:S03]  /*2230*/  ISETP.NE.AND P0, PT, R4, 0x1, PT ;  /* 0x000000010400780c */ /* 0x000fc60003f05270 */
[----:B------:R-:W-:-:S03]  /*2240*/  IMAD.HI.U32 R5, R8, R5, RZ ;  /* 0x0000000508057227 */ /* 0x000fc600078e00ff */
[----:B------:R-:W4:Y:S01]  /*2250*/  LDC.64 R2, c[0x0][0xb28] ;  /* 0x0002ca00ff027b82 */ /* 0x000f220000000a00 */
[----:B-1----:R-:W-:-:S04]  /*2260*/  IMAD.HI.U32 R20, R9, R6, RZ ;  /* 0x0000000609147227 */ /* 0x002fc800078e00ff */
[----:B------:R-:W-:Y:S01]  /*2270*/  IMAD.HI.U32 R22, R11, R6, RZ ;  /* 0x000000060b167227 */ /* 0x000fe200078e00ff */
[----:B------:R-:W-:Y:S02]  /*2280*/  SHF.R.U32.HI R20, RZ, R7, R20 ;  /* 0x00000007ff147219 */ /* 0x000fe40000011614 */
[-C--:B--2---:R-:W-:Y:S02]  /*2290*/  SHF.R.U32.HI R17, RZ, R16.reuse, R17 ;  /* 0x00000010ff117219 */ /* 0x084fe40000011611 */
[----:B------:R-:W-:Y:S02]  /*22a0*/  SHF.R.U32.HI R5, RZ, R16, R5 ;  /* 0x00000010ff057219 */ /* 0x000fe40000011605 */
[----:B------:R-:W-:Y:S02]  /*22b0*/  SEL R17, R0, R17, !P0 ;  /* 0x0000001100117207 */ /* 0x000fe40004000000 */
[----:B------:R-:W-:Y:S02]  /*22c0*/  SHF.R.U32.HI R22, RZ, R7, R22 ;  /* 0x00000007ff167219 */ /* 0x000fe40000011616 */
[----:B---3--:R-:W-:-:S02]  /*22d0*/  ISETP.NE.AND P1, PT, R18, 0x1, PT ;  /* 0x000000011200780c */ /* 0x008fc40003f25270 */
[----:B------:R-:W-:Y:S02]  /*22e0*/  SEL R5, R8, R5, !P0 ;  /* 0x0000000508057207 */ /* 0x000fe40004000000 */
[----:B------:R-:W-:Y:S02]  /*22f0*/  SEL R19, R9, R20, !P1 ;  /* 0x0000001409137207 */ /* 0x000fe40004800000 */
[----:B------:R-:W-:Y:S01]  /*2300*/  SEL R7, R11, R22, !P1 ;  /* 0x000000160b077207 */ /* 0x000fe20004800000 */
[----:B----4-:R-:W-:-:S04]  /*2310*/  IMAD.HI.U32 R20, R17, R2, RZ ;  /* 0x0000000211147227 */ /* 0x010fc800078e00ff */
[----:B------:R-:W-:Y:S01]  /*2320*/  IMAD.HI.U32 R6, R19, R2, RZ ;  /* 0x0000000213067227 */ /* 0x000fe200078e00ff */
[----:B------:R-:W-:-:S04]  /*2330*/  @P3 SHF.R.U32.HI R17, RZ, R3, R20 ;  /* 0x00000003ff113219 */ /* 0x000fc80000011614 */
[----:B------:R-:W-:Y:S01]  /*2340*/  @P3 SHF.R.U32.HI R19, RZ, R3, R6 ;  /* 0x00000003ff133219 */ /* 0x000fe20000011606 */
[----:B------:R-:W-:-:S04]  /*2350*/  IMAD R17, R72, R17, RZ ;  /* 0x0000001148117224 */ /* 0x000fc800078e02ff */
[----:B------:R-:W-:Y:S01]  /*2360*/  IMAD R6, R72, R19, RZ ;  /* 0x0000001348067224 */ /* 0x000fe200078e02ff */
[C---:B------:R-:W-:Y:S02]  /*2370*/  ISETP.GE.AND P0, PT, R5.reuse, R17, PT ;  /* 0x000000110500720c */ /* 0x040fe40003f06270 */
[----:B------:R-:W-:Y:S02]  /*2380*/  IADD3 R17, PT, PT, -R5, RZ, RZ ;  /* 0x000000ff05117210 */ /* 0x000fe40007ffe1ff */
[----:B------:R-:W-:Y:S01]  /*2390*/  ISETP.GE.OR P0, PT, R7, R6, P0 ;  /* 0x000000060700720c */ /* 0x000fe20000706670 */
[----:B------:R-:W-:-:S04]  /*23a0*/  IMAD.HI.U32 R6, R5, R2, RZ ;  /* 0x0000000205067227 */ /* 0x000fc800078e00ff */
[----:B------:R-:W-:Y:S01]  /*23b0*/  IMAD R8, R4, R17, R8 ;  /* 0x0000001104087224 */ /* 0x000fe200078e0208 */
[----:B------:R-:W-:-:S04]  /*23c0*/  SHF.R.U32.HI R6, RZ, R3, R6 ;  /* 0x00000003ff067219 */ /* 0x000fc80000011606 */
[----:B------:R-:W-:-:S03]  /*23d0*/  SEL R6, R5, R6, !P3 ;  /* 0x0000000605067207 */ /* 0x000fc60005800000 */
[----:B------:R-:W-:-:S04]  /*23e0*/  @!P0 IMAD.HI.U32 R16, R7, R2, RZ ;  /* 0x0000000207108227 */ /* 0x000fc800078e00ff */
[----:B------:R-:W-:Y:S01]  /*23f0*/  IMAD.MOV R2, RZ, RZ, -R6 ;  /* 0x000000ffff027224 */ /* 0x000fe200078e0a06 */
[----:B------:R-:W-:-:S03]  /*2400*/  @!P0 SHF.R.U32.HI R16, RZ, R3, R16 ;  /* 0x00000003ff108219 */ /* 0x000fc60000011610 */
[----:B------:R-:W-:Y:S01]  /*2410*/  IMAD R2, R72, R2, R5 ;  /* 0x0000000248027224 */ /* 0x000fe200078e0205 */
[----:B------:R-:W-:-:S05]  /*2420*/  @!P0 SEL R3, R7, R16, !P3 ;  /* 0x0000001007038207 */ /* 0x000fca0005800000 */
[--C-:B------:R-:W-:Y:S02]  /*2430*/  @!P0 IMAD.IADD R6, R6, 0x1, -R3.reuse ;  /* 0x0000000106068824 */ /* 0x100fe400078e0a03 */
[----:B------:R-:W-:Y:S01]  /*2440*/  @!P0 IMAD R3, R2, R19, R3 ;  /* 0x0000001302038224 */ /* 0x000fe200078e0203 */
[----:B------:R-:W-:Y:S01]  /*2450*/  IADD3 R2, PT, PT, -R7, RZ, RZ ;  /* 0x000000ff07027210 */ /* 0x000fe20007ffe1ff */
[----:B------:R-:W-:Y:S02]  /*2460*/  @!P0 IMAD R5, R72, R6, R7 ;  /* 0x0000000648058224 */ /* 0x000fe400078e0207 */
[----:B------:R-:W-:Y:S02]  /*2470*/  @!P0 IMAD.MOV.U32 R7, RZ, RZ, R3 ;  /* 0x000000ffff078224 */ /* 0x000fe400078e0003 */
[----:B------:R-:W-:Y:S02]  /*2480*/  IMAD R2, R18, R2, R11 ;  /* 0x0000000212027224 */ /* 0x000fe400078e020b */
[----:B------:R-:W-:-:S02]  /*2490*/  IMAD R8, R5, R4, R8 ;  /* 0x0000000405087224 */ /* 0x000fc400078e0208 */
[----:B------:R-:W-:Y:S02]  /*24a0*/  IMAD R11, R7, R18, R2 ;  /* 0x00000012070b7224 */ /* 0x000fe400078e0202 */
.L_x_34:
[----:B------:R-:W1:Y:S02]  /*24b0*/  LDCU UR8, c[0x0][0xb30] ;  /* 0x00016600ff0877ac */ /* 0x000e640008000800 */
[----:B-1----:R-:W-:-:S09]  /*24c0*/  UISETP.NE.AND UP0, UPT, UR8, 0x1, UPT ;  /* 0x000000010800788c */ /* 0x002fd2000bf05270 */
[----:B------:R-:W-:Y:S05]  /*24d0*/  BRA.U UP0, `(.L_x_35) ;  /* 0x0000000100407547 */ /* 0x000fea000b800000 */
[----:B------:R-:W1:Y:S08]  /*24e0*/  LDC.64 R4, c[0x0][0xb10] ;  /* 0x0002c400ff047b82 */ /* 0x000e700000000a00 */
[----:B------:R-:W2:Y:S08]  /*24f0*/  LDC.64 R2, c[0x0][0xb18] ;  /* 0x0002c600ff027b82 */ /* 0x000eb00000000a00 */
[----:B------:R-:W3:Y:S08]  /*2500*/  LDC R6, c[0x0][0xb20] ;  /* 0x0002c800ff067b82 */ /* 0x000ef00000000800 */
[----:B------:R-:W4:Y:S01]  /*2510*/  LDC R16, c[0x0][0xb0c] ;  /* 0x0002c300ff107b82 */ /* 0x000f220000000800 */
[----:B-1----:R-:W-:-:S05]  /*2520*/  IMAD.HI.U32 R4, R11, R4, RZ ;  /* 0x000000040b047227 */ /* 0x002fca00078e00ff */
[----:B------:R-:W-:Y:S01]  /*2530*/  SHF.R.U32.HI R4, RZ, R5, R4 ;  /* 0x00000005ff047219 */ /* 0x000fe20000011604 */
[----:B--2---:R-:W-:Y:S01]  /*2540*/  IMAD.HI.U32 R3, R8, R3, RZ ;  /* 0x0000000308037227 */ /* 0x004fe200078e00ff */
[----:B------:R-:W-:-:S04]  /*2550*/  ISETP.NE.AND P0, PT, R2, 0x1, PT ;  /* 0x000000010200780c */ /* 0x000fc80003f05270 */
[----:B---3--:R-:W-:-:S04]  /*2560*/  SHF.R.U32.HI R3, RZ, R6, R3 ;  /* 0x00000006ff037219 */ /* 0x008fc80000011603 */
[----:B------:R-:W-:Y:S02]  /*2570*/  SEL R3, R8, R3, !P0 ;  /* 0x0000000308037207 */ /* 0x000fe40004000000 */
[----:B----4-:R-:W-:-:S04]  /*2580*/  ISETP.NE.AND P1, PT, R16, 0x1, PT ;  /* 0x000000011000780c */ /* 0x010fc80003f25270 */
[----:B------:R-:W-:-:S05]  /*2590*/  SEL R4, R11, R4, !P1 ;  /* 0x000000040b047207 */ /* 0x000fca0004800000 */
[----:B------:R-:W-:Y:S02]  /*25a0*/  IMAD.IADD R5, R3, 0x1, -R4 ;  /* 0x0000000103057824 */ /* 0x000fe400078e0a04 */
[----:B------:R-:W-:Y:S02]  /*25b0*/  IMAD.IADD R3, R4, 0x1, -R3 ;  /* 0x0000000104037824 */ /* 0x000fe400078e0a03 */
[----:B------:R-:W-:Y:S02]  /*25c0*/  IMAD R11, R5, R16, R11 ;  /* 0x00000010050b7224 */ /* 0x000fe400078e020b */
[----:B------:R-:W-:-:S07]  /*25d0*/  IMAD R8, R3, R2, R8 ;  /* 0x0000000203087224 */ /* 0x000fce00078e0208 */
.L_x_35:
[----:B------:R-:W-:Y:S01]  /*25e0*/  VIADD R14, R14, 0x1 ;  /* 0x000000010e0e7836 */ /* 0x000fe20000000000 */
[----:B------:R-:W-:Y:S01]  /*25f0*/  PLOP3.LUT P1, PT, PT, PT, PT, 0x80, 0x8 ;  /* 0x000000000008781c */ /* 0x000fe20003f2f070 */
[----:B------:R-:W-:Y:S02]  /*2600*/  IMAD.IADD R165, R11, 0x1, R154 ;  /* 0x000000010ba57824 */ /* 0x000fe400078e029a */
[----:B------:R-:W-:Y:S01]  /*2610*/  IMAD.IADD R155, R8, 0x1, R143 ;  /* 0x00000001089b7824 */ /* 0x000fe200078e028f */
[----:B------:R-:W-:-:S04]  /*2620*/  ISETP.NE.AND P0, PT, R14, 0x2, PT ;  /* 0x000000020e00780c */ /* 0x000fc80003f05270 */
[----:B------:R-:W-:Y:S02]  /*2630*/  SEL R2, RZ, 0x1, P0 ;  /* 0x00000001ff027807 */ /* 0x000fe40000000000 */
[----:B------:R-:W-:Y:S02]  /*2640*/  SEL R14, R14, RZ, P0 ;  /* 0x000000ff0e0e7207 */ /* 0x000fe40000000000 */
[----:B------:R-:W-:Y:S01]  /*2650*/  LOP3.LUT R13, R13, R2, RZ, 0x3c, !PT ;  /* 0x000000020d0d7212 */ /* 0x000fe200078e3cff */
[----:B------:R-:W-:Y:S06]  /*2660*/  @P2 BRA `(.L_x_36) ;  /* 0xfffffff000982947 */ /* 0x000fec000383ffff */
[----:B------:R-:W-:Y:S01]  /*2670*/  UIADD3 UR4, UPT, UPT, UR4, 0x110, URZ ;  /* 0x0000011004047890 */ /* 0x000fe2000fffe0ff */
[----:B------:R-:W-:-:S03]  /*2680*/  SHF.L.U32 R3, R15, 0x1f, RZ ;  /* 0x0000001f0f037819 */ /* 0x000fc600000006ff */
[----:B------:R-:W-:-:S09]  /*2690*/  ULEA UR5, UR6, UR4, 0x3 ;  /* 0x0000000406057291 */ /* 0x000fd2000f8e18ff */
[----:B------:R-:W1:Y:S02]  /*26a0*/  SYNCS.PHASECHK.TRANS64.TRYWAIT P0, [UR5], R3 ;  /* 0x00000003ff0075a7 */ /* 0x000e640008001105 */
[----:B-1----:R-:W-:Y:S05]  /*26b0*/  @!P0 BRA `(.L_x_37) ;  /* 0x0000005400d88947 */ /* 0x002fea0003800000 */
.L_x_131:
[----:B------:R-:W-:-:S04]  /*26c0*/  UIADD3 UR6, UPT, UPT, UR6, 0x1, URZ ;  /* 0x0000000106067890 */ /* 0x000fc8000fffe0ff */
[----:B------:R-:W-:-:S04]  /*26d0*/  UISETP.NE.AND UP0, UPT, UR6, 0x22, UPT ;  /* 0x000000220600788c */ /* 0x000fc8000bf05270 */
[----:B------:R-:W-:Y:S02]  /*26e0*/  USEL UR7, URZ, 0x1, UP0 ;  /* 0x00000001ff077887 */ /* 0x000fe40008000000 */
[----:B------:R-:W-:-:S04]  /*26f0*/  USEL UR6, UR6, URZ, UP0 ;  /* 0x000000ff06067287 */ /* 0x000fc80008000000 */
[----:B------:R-:W-:Y:S01]  /*2700*/  ULEA UR5, UR6, UR4, 0x3 ;  /* 0x0000000406057291 */ /* 0x000fe2000f8e18ff */
[----:B------:R-:W-:-:S04]  /*2710*/  LOP3.LUT R2, R15, UR7, RZ, 0x3c, !PT ;  /* 0x000000070f027c12 */ /* 0x000fc8000f8e3cff */
[----:B-1----:R-:W-:-:S04]  /*2720*/  SHF.L.U32 R3, R2, 0x1f, RZ ;  /* 0x0000001f02037819 */ /* 0x002fc800000006ff */
[----:B------:R-:W1:Y:S02]  /*2730*/  SYNCS.PHASECHK.TRANS64.TRYWAIT P0, [UR5], R3 ;  /* 0x00000003ff0075a7 */ /* 0x000e640008001105 */
[----:B-1----:R-:W-:Y:S05]  /*2740*/  @!P0 BRA `(.L_x_38) ;  /* 0x0000005400cc8947 */ /* 0x002fea0003800000 */
.L_x_133:
        /* <DEDUP_REMOVED lines=9> */
.L_x_135:
        /* <DEDUP_REMOVED lines=9> */
.L_x_137:
        /* <DEDUP_REMOVED lines=9> */
.L_x_139:
        /* <DEDUP_REMOVED lines=9> */
.L_x_141:
        /* <DEDUP_REMOVED lines=9> */
.L_x_143:
        /* <DEDUP_REMOVED lines=9> */
.L_x_145:
        /* <DEDUP_REMOVED lines=9> */
.L_x_147:
        /* <DEDUP_REMOVED lines=9> */
.L_x_149:
        /* <DEDUP_REMOVED lines=9> */
.L_x_151:
        /* <DEDUP_REMOVED lines=9> */
.L_x_153:
        /* <DEDUP_REMOVED lines=9> */
.L_x_155:
        /* <DEDUP_REMOVED lines=9> */
.L_x_157:
        /* <DEDUP_REMOVED lines=9> */
.L_x_159:
        /* <DEDUP_REMOVED lines=9> */
.L_x_161:
        /* <DEDUP_REMOVED lines=9> */
.L_x_163:
        /* <DEDUP_REMOVED lines=9> */
.L_x_165:
        /* <DEDUP_REMOVED lines=9> */
.L_x_167:
        /* <DEDUP_REMOVED lines=9> */
.L_x_169:
        /* <DEDUP_REMOVED lines=9> */
.L_x_171:
        /* <DEDUP_REMOVED lines=9> */
.L_x_173:
        /* <DEDUP_REMOVED lines=9> */
.L_x_175:
        /* <DEDUP_REMOVED lines=9> */
.L_x_177:
        /* <DEDUP_REMOVED lines=9> */
.L_x_179:
        /* <DEDUP_REMOVED lines=9> */
.L_x_181:
        /* <DEDUP_REMOVED lines=9> */
.L_x_183:
        /* <DEDUP_REMOVED lines=9> */
.L_x_185:
        /* <DEDUP_REMOVED lines=9> */
.L_x_187:
        /* <DEDUP_REMOVED lines=9> */
.L_x_189:
        /* <DEDUP_REMOVED lines=9> */
.L_x_191:
        /* <DEDUP_REMOVED lines=9> */
.L_x_193:
        /* <DEDUP_REMOVED lines=9> */
.L_x_195:
[----:B------:R-:W-:-:S04]  /*38c0*/  UIADD3 UR6, UPT, UPT, UR6, 0x1, URZ ;  /* 0x0000000106067890 */ /* 0x000fc8000fffe0ff */
[----:B------:R-:W-:-:S04]  /*38d0*/  UISETP.NE.AND UP0, UPT, UR6, 0x22, UPT ;  /* 0x000000220600788c */ /* 0x000fc8000bf05270 */
[----:B------:R-:W-:Y:S02]  /*38e0*/  USEL UR5, URZ, 0x1, UP0 ;  /* 0x00000001ff057887 */ /* 0x000fe40008000000 */
[----:B------:R-:W-:-:S04]  /*38f0*/  USEL UR6, UR6, URZ, UP0 ;  /* 0x000000ff06067287 */ /* 0x000fc80008000000 */
[----:B------:R-:W-:Y:S01]  /*3900*/  ULEA UR6, UR6, UR4, 0x3 ;  /* 0x0000000406067291 */ /* 0x000fe2000f8e18ff */
[----:B-1----:R-:W-:-:S04]  /*3910*/  LOP3.LUT R3, R2, UR5, RZ, 0x3c, !PT ;  /* 0x0000000502037c12 */ /* 0x002fc8000f8e3cff */
[----:B------:R-:W-:Y:S01]  /*3920*/  SHF.L.U32 R3, R3, 0x1f, RZ ;  /* 0x0000001f03037819 */ /* 0x000fe200000006ff */
[----:B----4-:R-:W-:-:S07]  /*3930*/  IMAD.U32 R0, RZ, RZ, UR6 ;  /* 0x00000006ff007e24 */ /* 0x010fce000f8e00ff */
.L_x_70:
[----:B-1----:R1:W2:Y:S02]  /*3940*/  SYNCS.PHASECHK.TRANS64.TRYWAIT P0, [R0+URZ], R3 ;  /* 0x00000003000075a7 */ /* 0x0022a400080011ff */
[----:B--2---:R-:W-:Y:S05]  /*3950*/  @!P0 NANOSLEEP.SYNCS 0x989680 ;  /* 0x009896800000895d */ /* 0x004fea0003900000 */
[----:B------:R-:W2:Y:S02]  /*3960*/  @!P0 SYNCS.PHASECHK.TRANS64 P0, [R0+URZ], R3 ;  /* 0x00000003000085a7 */ /* 0x000ea400080010ff */
[----:B--2---:R-:W-:Y:S05]  /*3970*/  @P0 EXIT ;  /* 0x000000000000094d */ /* 0x004fea0003800000 */
[----:B------:R-:W-:Y:S05]  /*3980*/  BRA `(.L_x_70) ;  /* 0xfffffffc00ec7947 */ /* 0x000fea000383ffff */
.L_x_18:
[----:B------:R-:W-:-:S04]  /*3990*/  UISETP.NE.AND UP1, UPT, UR37, URZ, UPT ;  /* 0x000000ff2500728c */ /* 0x000fc8000bf25270 */
[----:B------:R-:W-:-:S09]  /*39a0*/  UISETP.NE.OR UP1, UPT, UR8, 0x1, UP1 ;  /* 0x000000010800788c */ /* 0x000fd20008f25670 */
[----:B------:R-:W-:Y:S05]  /*39b0*/  BRA.U UP1, `(.L_x_71) ;  /* 0x0000000501487547 */ /* 0x000fea000b800000 */
[----:B------:R-:W-:Y:S01]  /*39c0*/  ISETP.NE.AND P2, PT, R2, RZ, PT ;  /* 0x000000ff0200720c */ /* 0x000fe20003f45270 */
[----:B------:R-:W-:Y:S01]  /*39d0*/  IMAD.MOV.U32 R12, RZ, RZ, 0x1 ;  /* 0x00000001ff0c7424 */ /* 0x000fe200078e00ff */
[----:B------:R-:W-:Y:S02]  /*39e0*/  CS2R R10, SRZ ;  /* 0x00000000000a7805 */ /* 0x000fe4000001ff00 */
[----:B------:R-:W-:Y:S01]  /*39f0*/  CS2R R8, SRZ ;  /* 0x0000000000087805 */ /* 0x000fe2000001ff00 */
[----:B------:R-:W-:Y:S01]  /*3a00*/  UMOV UR4, 0x400 ;  /* 0x0000040000047882 */ /* 0x000fe20000000000 */
[----:B------:R-:W-:Y:S01]  /*3a10*/  UMOV UR6, URZ ;  /* 0x000000ff00067c82 */ /* 0x000fe20008000000 */
[----:B------:R-:W-:-:S12]  /*3a20*/  ULEA UR37, UR37, UR4, 0x18 ;  /* 0x0000000425257291 */ /* 0x000fd8000f8ec0ff */
.L_x_75:
[----:B------:R-:W-:Y:S02]  /*3a30*/  LEA R0, R8, UR37, 0x3 ;  /* 0x0000002508007c11 */ /* 0x000fe4000f8e18ff */
[----:B------:R-:W-:-:S03]  /*3a40*/  SHF.L.U32 R5, R9, 0x1f, RZ ;  /* 0x0000001f09057819 */ /* 0x000fc600000006ff */
[----:B------:R-:W-:Y:S01]  /*3a50*/  VIADD R4, R0, 0x2b0 ;  /* 0x000002b000047836 */ /* 0x000fe20000000000 */
[----:B------:R-:W1:Y:S02]  /*3a60*/  SYNCS.PHASECHK.TRANS64.TRYWAIT P0, [R0+URZ+0x2a0], R5 ;  /* 0x0002a005000075a7 */ /* 0x000e6400080011ff */
[----:B-1----:R-:W-:Y:S05]  /*3a70*/  @!P0 BRA `(.L_x_72) ;  /* 0x0000005000008947 */ /* 0x002fea0003800000 */
.L_x_196:
[----:B------:R-:W-:Y:S01]  /*3a80*/  ULEA UR5, UR6, UR37, 0x3 ;  /* 0x0000002506057291 */ /* 0x000fe2000f8e18ff */
[----:B------:R-:W-:Y:S02]  /*3a90*/  PRMT R4, RZ, 0x654, R4 ;  /* 0x00000654ff047816 */ /* 0x000fe40000000004 */
[----:B-1----:R-:W-:Y:S01]  /*3aa0*/  SHF.L.U32 R5, R12, 0x1f, RZ ;  /* 0x0000001f0c057819 */ /* 0x002fe200000006ff */
[----:B------:R-:W-:Y:S01]  /*3ab0*/  UIADD3 UR4, UPT, UPT, UR5, 0x240, URZ ;  /* 0x0000024005047890 */ /* 0x000fe2000fffe0ff */
[----:B------:R1:W-:Y:S05]  /*3ac0*/  SYNCS.ARRIVE.TRANS64.RED.A1T0 RZ, [R4+URZ], RZ ;  /* 0x000000ff04ff79a7 */ /* 0x0003ea00081004ff */
[----:B------:R-:W-:Y:S01]  /*3ad0*/  IMAD.U32 R7, RZ, RZ, UR4 ;  /* 0x00000004ff077e24 */ /* 0x000fe2000f8e00ff */
[----:B------:R-:W2:Y:S04]  /*3ae0*/  SYNCS.PHASECHK.TRANS64.TRYWAIT P0, [UR5+0x250], R5 ;  /* 0x00025005ff0075a7 */ /* 0x000ea80008001105 */
[----:B------:R-:W-:Y:S01]  /*3af0*/  PRMT R6, R2, 0x654, R7 ;  /* 0x0000065402067816 */ /* 0x000fe20000000007 */
[----:B-1----:R-:W-:Y:S01]  /*3b00*/  @!P2 IMAD.MOV.U32 R4, RZ, RZ, 0x10 ;  /* 0x00000010ff04a424 */ /* 0x002fe200078e00ff */
[----:B--2---:R-:W-:Y:S06]  /*3b10*/  @!P0 BRA `(.L_x_73) ;  /* 0x0000004c00ec8947 */ /* 0x004fec0003800000 */
.L_x_198:
[----:B------:R-:W-:Y:S01]  /*3b20*/  ULEA UR4, UR6, UR37, 0x4 ;  /* 0x0000002506047291 */ /* 0x000fe2000f8e20ff */
[----:B------:R-:W-:Y:S01]  /*3b30*/  SEL R3, R6, R3, !P2 ;  /* 0x0000000306037207 */ /* 0x000fe20005000000 */
[----:B------:R-:W-:Y:S01]  /*3b40*/  UIADD3 UR5, UPT, UPT, UR5, 0x240, URZ ;  /* 0x0000024005057890 */ /* 0x000fe2000fffe0ff */
[----:B-1----:R-:W-:Y:S01]  /*3b50*/  LEA R0, R11, UR37, 0x3 ;  /* 0x000000250b007c11 */ /* 0x002fe2000f8e18ff */
[----:B------:R-:W-:Y:S01]  /*3b60*/  UIADD3 UR4, UPT, UPT, UR4, 0x2d0, URZ ;  /* 0x000002d004047890 */ /* 0x000fe2000fffe0ff */
[----:B------:R-:W-:Y:S01]  /*3b70*/  SHF.L.U32 R5, R10, 0x1f, RZ ;  /* 0x0000001f0a057819 */ /* 0x000fe200000006ff */
[----:B------:R1:W-:Y:S01]  /*3b80*/  @!P2 SYNCS.ARRIVE.TRANS64.RED RZ, [R3+URZ], R4 ;  /* 0x0000000403ffa9a7 */ /* 0x0003e200080004ff */
[----:B------:R-:W-:Y:S01]  /*3b90*/  UIADD3 UR6, UPT, UPT, UR6, 0x1, URZ ;  /* 0x0000000106067890 */ /* 0x000fe2000fffe0ff */
[----:B------:R-:W-:-:S03]  /*3ba0*/  VIADD R8, R8, 0x1 ;  /* 0x0000000108087836 */ /* 0x000fc60000000000 */
[----:B------:R-:W-:Y:S02]  /*3bb0*/  UISETP.NE.AND UP0, UPT, UR6, 0x2, UPT ;  /* 0x000000020600788c */ /* 0x000fe4000bf05270 */
[----:B------:R-:W-:Y:S06]  /*3bc0*/  UGETNEXTWORKID.BROADCAST [UR4], [UR5] ;  /* 0x00000000040073ca */ /* 0x000fec0008000100 */
[----:B------:R-:W-:Y:S01]  /*3bd0*/  USEL UR4, URZ, 0x1, UP0 ;  /* 0x00000001ff047887 */ /* 0x000fe20008000000 */
[----:B------:R-:W-:Y:S01]  /*3be0*/  ISETP.NE.AND P0, PT, R8, 0x2, PT ;  /* 0x000000020800780c */ /* 0x000fe20003f05270 */
[----:B------:R-:W-:Y:S01]  /*3bf0*/  USEL UR6, UR6, URZ, UP0 ;  /* 0x000000ff06067287 */ /* 0x000fe20008000000 */
[----:B------:R-:W2:Y:S03]  /*3c00*/  SYNCS.PHASECHK.TRANS64.TRYWAIT P1, [R0+URZ+0x240], R5 ;  /* 0x00024005000075a7 */ /* 0x000ea600080211ff */
[----:B------:R-:W-:Y:S01]  /*3c10*/  LOP3.LUT R12, R12, UR4, RZ, 0x3c, !PT ;  /* 0x000000040c0c7c12 */ /* 0x000fe2000f8e3cff */
[----:B-12---:R-:W-:Y:S07]  /*3c20*/  @!P1 BRA `(.L_x_74) ;  /* 0x0000004c00c09947 */ /* 0x006fee0003800000 */
.L_x_199:
[C---:B------:R-:W-:Y:S01]  /*3c30*/  LEA R4, R11.reuse, UR37, 0x4 ;  /* 0x000000250b047c11 */ /* 0x040fe2000f8e20ff */
[----:B-1----:R-:W-:Y:S01]  /*3c40*/  VIADD R0, R0, 0x250 ;  /* 0x0000025000007836 */ /* 0x002fe20000000000 */
[----:B------:R-:W-:Y:S01]  /*3c50*/  SEL R8, R8, RZ, P0 ;  /* 0x000000ff08087207 */ /* 0x000fe20000000000 */
[----:B------:R-:W-:-:S03]  /*3c60*/  VIADD R11, R11, 0x1 ;  /* 0x000000010b0b7836 */ /* 0x000fc60000000000 */
[----:B------:R-:W1:Y:S01]  /*3c70*/  LDS.128 R4, [R4+0x2d0] ;  /* 0x0002d00004047984 */ /* 0x000e620000000c00 */
[----:B------:R-:W-:Y:S02]  /*3c80*/  PRMT R0, RZ, 0x654, R0 ;  /* 0x00000654ff007816 */ /* 0x000fe40000000000 */
[C---:B------:R-:W-:Y:S01]  /*3c90*/  ISETP.NE.AND P1, PT, R11.reuse, 0x2, PT ;  /* 0x000000020b00780c */ /* 0x040fe20003f25270 */
[----:B------:R-:W-:Y:S01]  /*3ca0*/  @!PT LDS RZ, [RZ] ;  /* 0x00000000fffff984 */ /* 0x000fe20000000800 */
[----:B------:R-:W-:Y:S01]  /*3cb0*/  @!PT LDS RZ, [RZ] ;  /* 0x00000000fffff984 */ /* 0x000fe20000000800 */
[----:B------:R-:W-:Y:S01]  /*3cc0*/  @!PT LDS RZ, [RZ] ;  /* 0x00000000fffff984 */ /* 0x000fe20000000800 */
[----:B------:R-:W-:Y:S01]  /*3cd0*/  @!PT LDS RZ, [RZ] ;  /* 0x00000000fffff984 */ /* 0x000fe20000000800 */
[----:B------:R2:W-:Y:S06]  /*3ce0*/  MEMBAR.ALL.CTA ;  /* 0x0000000000007992 */ /* 0x0005ec0000008000 */
[----:B--2---:R-:W2:Y:S01]  /*3cf0*/  FENCE.VIEW.ASYNC.S ;  /* 0x00000000000073c6 */ /* 0x004ea20000000000 */
[----:B------:R-:W-:Y:S01]  /*3d00*/  SEL R11, R11, RZ, P1 ;  /* 0x000000ff0b0b7207 */ /* 0x000fe20000800000 */
[----:B--2---:R2:W-:Y:S01]  /*3d10*/  SYNCS.ARRIVE.TRANS64.RED.A1T0 RZ, [R0+URZ], RZ ;  /* 0x000000ff00ff79a7 */ /* 0x0045e200081004ff */
[----:B-1----:R-:W-:-:S02]  /*3d20*/  LOP3.LUT P3, RZ, R6, 0x1, RZ, 0xc0, !PT ;  /* 0x0000000106ff7812 */ /* 0x002fc4000786c0ff */
[----:B------:R-:W-:-:S04]  /*3d30*/  SEL R5, RZ, 0x1, P1 ;  /* 0x00000001ff057807 */ /* 0x000fc80000800000 */
[----:B------:R-:W-:Y:S02]  /*3d40*/  LOP3.LUT R10, R10, R5, RZ, 0x3c, !PT ;  /* 0x000000050a0a7212 */ /* 0x000fe400078e3cff */
[----:B--2---:R-:W-:-:S04]  /*3d50*/  SEL R0, RZ, 0x1, P0 ;  /* 0x00000001ff007807 */ /* 0x004fc80000000000 */
[----:B------:R-:W-:Y:S01]  /*3d60*/  LOP3.LUT R9, R9, R0, RZ, 0x3c, !PT ;  /* 0x0000000009097212 */ /* 0x000fe200078e3cff */
[----:B------:R-:W-:Y:S06]  /*3d70*/  @P3 BRA `(.L_x_75) ;  /* 0xfffffffc002c3947 */ /* 0x000fec000383ffff */
[----:B------:R-:W-:Y:S01]  /*3d80*/  ULEA UR5, UR6, UR37, 0x3 ;  /* 0x0000002506057291 */ /* 0x000fe2000f8e18ff */
[----:B------:R-:W-:-:S08]  /*3d90*/  SHF.L.U32 R3, R12, 0x1f, RZ ;  /* 0x0000001f0c037819 */ /* 0x000fd000000006ff */
[----:B------:R-:W1:Y:S02]  /*3da0*/  SYNCS.PHASECHK.TRANS64 P0, [UR5+0x250], R3 ;  /* 0x00025003ff0075a7 */ /* 0x000e640008001005 */
[----:B-1----:R-:W-:Y:S05]  /*3db0*/  @P0 BRA `(.L_x_76) ;  /* 0x0000000000080947 */ /* 0x002fea0003800000 */
[----:B------:R-:W1:Y:S02]  /*3dc0*/  SYNCS.PHASECHK.TRANS64.TRYWAIT P0, [UR5+0x250], R3 ;  /* 0x00025003ff0075a7 */ /* 0x000e640008001105 */
[----:B-1----:R-:W-:Y:S05]  /*3dd0*/  @!P0 BRA `(.L_x_77) ;  /* 0x0000004c00688947 */ /* 0x002fea0003800000 */
.L_x_76:
[----:B------:R-:W-:-:S04]  /*3de0*/  UIADD3 UR4, UPT, UPT, UR6, 0x1, URZ ;  /* 0x0000000106047890 */ /* 0x000fc8000fffe0ff */
[----:B------:R-:W-:-:S04]  /*3df0*/  UISETP.NE.AND UP0, UPT, UR4, 0x2, UPT ;  /* 0x000000020400788c */ /* 0x000fc8000bf05270 */
[----:B------:R-:W-:Y:S02]  /*3e00*/  USEL UR7, URZ, 0x1, UP0 ;  /* 0x00000001ff077887 */ /* 0x000fe40008000000 */
[----:B------:R-:W-:-:S04]  /*3e10*/  USEL UR4, UR4, URZ, UP0 ;  /* 0x000000ff04047287 */ /* 0x000fc80008000000 */
[----:B------:R-:W-:Y:S01]  /*3e20*/  ULEA UR4, UR4, UR37, 0x3 ;  /* 0x0000002504047291 */ /* 0x000fe2000f8e18ff */
[----:B-1----:R-:W-:-:S04]  /*3e30*/  LOP3.LUT R3, R12, UR7, RZ, 0x3c, !PT ;  /* 0x000000070c037c12 */ /* 0x002fc8000f8e3cff */
[----:B------:R-:W-:-:S04]  /*3e40*/  SHF.L.U32 R0, R3, 0x1f, RZ ;  /* 0x0000001f03007819 */ /* 0x000fc800000006ff */
[----:B------:R-:W1:Y:S02]  /*3e50*/  SYNCS.PHASECHK.TRANS64 P0, [UR4+0x250], R0 ;  /* 0x00025000ff0075a7 */ /* 0x000e640008001004 */
[----:B-1----:R-:W-:Y:S05]  /*3e60*/  @P0 EXIT ;  /* 0x000000000000094d */ /* 0x002fea0003800000 */
[----:B------:R-:W-:Y:S02]  /*3e70*/  SHF.L.U32 R3, R3, 0x1f, RZ ;  /* 0x0000001f03037819 */ /* 0x000fe400000006ff */
[----:B------:R-:W-:-:S07]  /*3e80*/  MOV R0, UR4 ;  /* 0x0000000400007c02 */ /* 0x000fce0008000f00 */
.L_x_78:
[----:B-1----:R1:W2:Y:S02]  /*3e90*/  SYNCS.PHASECHK.TRANS64.TRYWAIT P0, [R0+URZ+0x250], R3 ;  /* 0x00025003000075a7 */ /* 0x0022a400080011ff */
[----:B--2---:R-:W-:Y:S05]  /*3ea0*/  @!P0 NANOSLEEP.SYNCS 0x989680 ;  /* 0x009896800000895d */ /* 0x004fea0003900000 */
[----:B------:R-:W2:Y:S02]  /*3eb0*/  @!P0 SYNCS.PHASECHK.TRANS64 P0, [R0+URZ+0x250], R3 ;  /* 0x00025003000085a7 */ /* 0x000ea400080010ff */
[----:B--2---:R-:W-:Y:S05]  /*3ec0*/  @P0 EXIT ;  /* 0x000000000000094d */ /* 0x004fea0003800000 */
[----:B------:R-:W-:Y:S05]  /*3ed0*/  BRA `(.L_x_78) ;  /* 0xfffffffc00ec7947 */ /* 0x000fea000383ffff */
.L_x_71:
[----:B------:R-:W-:-:S09]  /*3ee0*/  UISETP.NE.AND UP1, UPT, UR8, URZ, UPT ;  /* 0x000000ff0800728c */ /* 0x000fd2000bf25270 */
[----:B------:R-:W-:Y:S05]  /*3ef0*/  BRA.U UP1, `(.L_x_79) ;  /* 0x0000000d01607547 */ /* 0x000fea000b800000 */
[----:B------:R-:W-:Y:S01]  /*3f00*/  UMOV UR4, 0x40 ;  /* 0x0000004000047882 */ /* 0x000fe20000000000 */
[----:B------:R-:W-:Y:S01]  /*3f10*/  NOP ;  /* 0x0000000000007918 */ /* 0x000fe20000000000 */
[----:B------:R-:W-:Y:S01]  /*3f20*/  ULEA UR4, UR37, UR4, 0x18 ;  /* 0x0000000425047291 */ /* 0x000fe2000f8ec0ff */
[----:B------:R-:W-:Y:S02]  /*3f30*/  UMOV UR5, 0x400 ;  /* 0x0000040000057882 */ /* 0x000fe40000000000 */
[----:B------:R-:W-:-:S06]  /*3f40*/  ULEA UR37, UR37, UR5, 0x18 ;  /* 0x0000000525257291 */ /* 0x000fcc000f8ec0ff */
[----:B------:R-:W1:Y:S02]  /*3f50*/  LDS.U8 R0, [UR4+0x1c] ;  /* 0x00001c04ff007984 */ /* 0x000e640008000000 */
[----:B-1----:R-:W-:-:S13]  /*3f60*/  ISETP.NE.AND P0, PT, R0, RZ, PT ;  /* 0x000000ff0000720c */ /* 0x002fda0003f05270 */
[----:B------:R-:W-:Y:S05]  /*3f70*/  @P0 BRA `(.L_x_80) ;  /* 0x0000000000580947 */ /* 0x000fea0003800000 */
[----:B------:R-:W-:-:S13]  /*3f80*/  ELECT P0, URZ, PT ;  /* 0x0000000000ff782f */ /* 0x000fda0003800000 */
[----:B------:R-:W-:Y:S05]  /*3f90*/  @!P0 BRA `(.L_x_81) ;  /* 0x0000000000608947 */ /* 0x000fea0003800000 */
[----:B------:R-:W-:Y:S01]  /*3fa0*/  UMOV UR5, 0x10 ;  /* 0x0000001000057882 */ /* 0x000fe20000000000 */
[----:B------:R-:W-:Y:S01]  /*3fb0*/  HFMA2 R0, -RZ, RZ, 0, 5.9604644775390625e-08 ;  /* 0x00000001ff007431 */ /* 0x000fe200000001ff */
[----:B------:R-:W-:-:S03]  /*3fc0*/  MOV R2, 0xffff ;  /* 0x0000ffff00027802 */ /* 0x000fc60000000f00 */
[----:B------:R-:W-:Y:S04]  /*3fd0*/  DEPBAR.LE SB1, 0x36 ;  /* 0x00009d800000791a */ /* 0x000fe80000000000 */
[----:B------:R-:W1:Y:S02]  /*3fe0*/  UTCATOMSWS.FIND_AND_SET.ALIGN UP0, UR5, UR5 ;  /* 0x00000005000575e3 */ /* 0x000e640008000800 */
[----:B-1----:R-:W-:Y:S01]  /*3ff0*/  MOV R3, UR5 ;  /* 0x0000000500037c02 */ /* 0x002fe20008000f00 */
[----:B------:R-:W-:Y:S06]  /*4000*/  BRA.U UP0, `(.L_x_82) ;  /* 0x0000000100187547 */ /* 0x000fec000b800000 */
.L_x_83:
[----:B------:R-:W-:Y:S05]  /*4010*/  NANOSLEEP 0x64 ;  /* 0x000000640000795d */ /* 0x000fea0003800000 */
[----:B------:R-:W-:-:S05]  /*4020*/  UMOV UR5, 0x10 ;  /* 0x0000001000057882 */ /* 0x000fca0000000000 */
[----:B------:R-:W-:Y:S04]  /*4030*/  DEPBAR.LE SB1, 0x36 ;  /* 0x00009d800000791a */ /* 0x000fe80000000000 */
[----:B------:R-:W1:Y:S02]  /*4040*/  UTCATOMSWS.FIND_AND_SET.ALIGN UP0, UR5, UR5 ;  /* 0x00000005000575e3 */ /* 0x000e640008000800 */
[----:B-1----:R-:W-:Y:S01]  /*4050*/  MOV R3, UR5 ;  /* 0x0000000500037c02 */ /* 0x002fe20008000f00 */
[----:B------:R-:W-:Y:S05]  /*4060*/  BRA.U !UP0, `(.L_x_83) ;  /* 0xfffffffd08e87547 */ /* 0x000fea000b83ffff */
.L_x_82:
[-C--:B------:R-:W-:Y:S02]  /*4070*/  SHF.L.U32 R2, R2, R3.reuse, RZ ;  /* 0x0000000302027219 */ /* 0x080fe400000006ff */
[----:B------:R-:W-:Y:S01]  /*4080*/  SHF.L.U32 R0, R0, R3, RZ ;  /* 0x0000000300007219 */ /* 0x000fe200000006ff */
[----:B------:R-:W-:Y:S02]  /*4090*/  IMAD.SHL.U32 R3, R3, 0x20, RZ ;  /* 0x0000002003037824 */ /* 0x000fe400078e00ff */
[----:B------:R1:W-:Y:S04]  /*40a0*/  ATOMS.OR RZ, [UR4+0x14], R2 ;  /* 0x00001402ffff798c */ /* 0x0003e8000b000004 */
[----:B------:R1:W-:Y:S04]  /*40b0*/  ATOMS.OR RZ, [UR4+0x18], R0 ;  /* 0x00001800ffff798c */ /* 0x0003e8000b000004 */
[----:B------:R1:W-:Y:S01]  /*40c0*/  STS [UR37+0x2f0], R3 ;  /* 0x0002f003ff007988 */ /* 0x0003e20008000825 */
[----:B------:R-:W-:Y:S05]  /*40d0*/  BRA `(.L_x_81) ;  /* 0x0000000000107947 */ /* 0x000fea0003800000 */
.L_x_80:
[----:B------:R-:W-:Y:S02]  /*40e0*/  MOV R0, 0xffffffff ;  /* 0xffffffff00007802 */ /* 0x000fe40000000f00 */
[----:B------:R-:W-:-:S03]  /*40f0*/  MOV R2, 0x4120 ;  /* 0x0000412000027802 */ /* 0x000fc60000000f00 */
[----:B------:R1:W-:Y:S04]  /*4100*/  STS [UR37+0x2f0], R0 ;  /* 0x0002f000ff007988 */ /* 0x0003e80008000825 */
[----:B-1-3-5:R-:W-:Y:S05]  /*4110*/  CALL.REL.NOINC `($__internal_1_$__cuda_sm10x_tcgen05_guardrail_trap_phase_invalid_during_alloc) ;  /* 0x0000004c00e47944 */ /* 0x02afea0003c00000 */
.L_x_81:
[----:B------:R-:W-:Y:S05]  /*4120*/  WARPSYNC.ALL ;  /* 0x0000000000007948 */ /* 0x000fea0003800000 */
[----:B------:R-:W2:Y:S01]  /*4130*/  S2UR UR6, SR_CgaCtaId ;  /* 0x00000000000679c3 */ /* 0x000ea20000008800 */
[----:B------:R-:W-:Y:S01]  /*4140*/  UMOV UR4, 0x400 ;  /* 0x0000040000047882 */ /* 0x000fe20000000000 */
[----:B------:R-:W-:-:S06]  /*4150*/  NOP ;  /* 0x0000000000007918 */ /* 0x000fcc0000000000 */
[----:B------:R-:W-:Y:S06]  /*4160*/  BAR.ARV 0x6, 0xa0 ;  /* 0x0182800000007b1d */ /* 0x000fec0000002000 */
[----:B------:R-:W4:Y:S01]  /*4170*/  LDCU UR7, c[0x0][0x38c] ;  /* 0x00007180ff0777ac */ /* 0x000f220008000800 */
[----:B------:R-:W-:Y:S01]  /*4180*/  IMAD.MOV.U32 R11, RZ, RZ, 0x1 ;  /* 0x00000001ff0b7424 */ /* 0x000fe200078e00ff */
[----:B------:R-:W-:Y:S01]  /*4190*/  CS2R R8, SRZ ;  /* 0x0000000000087805 */ /* 0x000fe2000001ff00 */
[----:B------:R-:W-:Y:S01]  /*41a0*/  IMAD.MOV.U32 R10, RZ, RZ, RZ ;  /* 0x000000ffff0a7224 */ /* 0x000fe200078e00ff */
[----:B------:R-:W-:Y:S01]  /*41b0*/  UMOV UR18, URZ ;  /* 0x000000ff00127c82 */ /* 0x000fe20008000000 */
[----:B------:R-:W-:Y:S01]  /*41c0*/  UMOV UR17, URZ ;  /* 0x000000ff00117c82 */ /* 0x000fe20008000000 */
[----:B------:R-:W-:Y:S01]  /*41d0*/  UMOV UR20, 0x0 ;  /* 0x0000000000147882 */ /* 0x000fe20000000000 */
[----:B------:R-:W-:Y:S01]  /*41e0*/  UMOV UR21, 0x8100010 ;  /* 0x0810001000157882 */ /* 0x000fe20000000000 */
[----:B--2---:R-:W-:Y:S01]  /*41f0*/  ULEA UR6, UR6, UR4, 0x18 ;  /* 0x0000000406067291 */ /* 0x004fe2000f8ec0ff */
[----:B------:R-:W2:Y:S03]  /*4200*/  LDCU UR4, c[0x0][0x38c] ;  /* 0x00007180ff0477ac */ /* 0x000ea60008000800 */
[----:B------:R-:W-:-:S02]  /*4210*/  UIADD3 UR11, UPT, UPT, UR6, 0x4600, URZ ;  /* 0x00004600060b7890 */ /* 0x000fc4000fffe0ff */
[----:B----4-:R-:W-:-:S03]  /*4220*/  UIADD3 UR7, UPT, UPT, UR7, 0x1f, URZ ;  /* 0x0000001f07077890 */ /* 0x010fc6000fffe0ff */
[----:B-1----:R-:W1:Y:S01]  /*4230*/  LDS R0, [UR6+0x2f0] ;  /* 0x0002f006ff007984 */ /* 0x002e620008000800 */
[----:B------:R-:W-:Y:S02]  /*4240*/  UIADD3 UR12, UPT, UPT, UR6, 0x26600, URZ ;  /* 0x00026600060c7890 */ /* 0x000fe4000fffe0ff */
[----:B------:R-:W-:Y:S02]  /*4250*/  USHF.R.S32.HI UR5, URZ, 0x1f, UR7 ;  /* 0x0000001fff057899 */ /* 0x000fe40008011407 */
[----:B------:R-:W-:Y:S02]  /*4260*/  USHF.R.U32.HI UR11, URZ, 0x4, UR11 ;  /* 0x00000004ff0b7899 */ /* 0x000fe4000801160b */
[----:B------:R-:W-:Y:S02]  /*4270*/  ULEA.HI UR5, UR5, UR7, URZ, 0x5 ;  /* 0x0000000705057291 */ /* 0x000fe4000f8f28ff */
[----:B------:R-:W-:Y:S02]  /*4280*/  USHF.R.U32.HI UR12, URZ, 0x4, UR12 ;  /* 0x00000004ff0c7899 */ /* 0x000fe4000801160c */
[----:B------:R-:W-:-:S02]  /*4290*/  USHF.R.S32.HI UR5, URZ, 0x5, UR5 ;  /* 0x00000005ff057899 */ /* 0x000fc40008011405 */
[----:B------:R-:W-:Y:S02]  /*42a0*/  ULOP3.LUT UR11, UR11, 0x3fff, URZ, 0xc0, !UPT ;  /* 0x00003fff0b0b7892 */ /* 0x000fe4000f8ec0ff */
[----:B------:R-:W-:Y:S02]  /*42b0*/  UISETP.LT.AND UP0, UPT, UR5, 0x1, UPT ;  /* 0x000000010500788c */ /* 0x000fe4000bf01270 */
[----:B------:R-:W-:Y:S02]  /*42c0*/  ULOP3.LUT UR12, UR12, 0x3fff, URZ, 0xc0, !UPT ;  /* 0x00003fff0c0c7892 */ /* 0x000fe4000f8ec0ff */
[----:B------:R-:W-:Y:S02]  /*42d0*/  USEL UR10, UR5, 0x1, !UP0 ;  /* 0x00000001050a7887 */ /* 0x000fe4000c000000 */
[----:B------:R-:W-:Y:S02]  /*42e0*/  ULOP3.LUT UR11, UR11, 0x10000, URZ, 0xfc, !UPT ;  /* 0x000100000b0b7892 */ /* 0x000fe4000f8efcff */
[----:B------:R-:W-:-:S02]  /*42f0*/  ULOP3.LUT UR12, UR12, 0x10000, URZ, 0xfc, !UPT ;  /* 0x000100000c0c7892 */ /* 0x000fc4000f8efcff */
[----:B------:R-:W-:Y:S02]  /*4300*/  UIADD3 UR10, UPT, UPT, -UR10, URZ, URZ ;  /* 0x000000ff0a0a7290 */ /* 0x000fe4000fffe1ff */
[----:B--2---:R-:W-:Y:S01]  /*4310*/  UISETP.GE.AND UP3, UPT, UR4, 0x1, UPT ;  /* 0x000000010400788c */ /* 0x004fe2000bf66270 */
[----:B-1----:R-:W-:-:S15]  /*4320*/  R2UR UR19, R0 ;  /* 0x00000000001372ca */ /* 0x002fde00000e0000 */
.L_x_90:
[----:B------:R-:W-:Y:S02]  /*4330*/  LEA R0, R10, UR6, 0x3 ;  /* 0x000000060a007c11 */ /* 0x000fe4000f8e18ff */
[----:B------:R-:W-:Y:S02]  /*4340*/  SHF.L.U32 R5, R9, 0x1f, RZ ;  /* 0x0000001f09057819 */ /* 0x000fe400000006ff */
[----:B------:R-:W-:Y:S01]  /*4350*/  PLOP3.LUT P0, PT, PT, PT, UP3, 0x80, 0x8 ;  /* 0x000000000008781c */ /* 0x000fe20003f0f038 */
[----:B------:R-:W-:Y:S01]  /*4360*/  VIADD R3, R0, 0x250 ;  /* 0x0000025000037836 */ /* 0x000fe20000000000 */
[----:B-1----:R-:W1:Y:S02]  /*4370*/  SYNCS.PHASECHK.TRANS64.TRYWAIT P1, [R0+URZ+0x240], R5 ;  /* 0x00024005000075a7 */ /* 0x002e6400080211ff */
[----:B-1--4-:R-:W-:Y:S09]  /*4380*/  @!P1 BRA `(.L_x_84) ;  /* 0x0000004800149947 */ /* 0x012ff20003800000 */
.L_x_201:
[----:B------:R-:W-:Y:S01]  /*4390*/  LEA R4, R10, UR6, 0x4 ;  /* 0x000000060a047c11 */ /* 0x000fe2000f8e20ff */
[----:B------:R-:W-:Y:S01]  /*43a0*/  @UP3 ULEA UR4, UR17, UR6, 0x3 ;  /* 0x0000000611043291 */ /* 0x000fe2000f8e18ff */
[----:B------:R-:W-:Y:S01]  /*43b0*/  PLOP3.LUT P2, PT, PT, PT, PT, 0x80, 0x8 ;  /* 0x000000000008781c */ /* 0x000fe20003f4f070 */
[----:B------:R-:W-:Y:S01]  /*43c0*/  ULEA UR9, UR18, UR6, 0x3 ;  /* 0x0000000612097291 */ /* 0x000fe2000f8e18ff */
[----:B------:R-:W-:Y:S02]  /*43d0*/  PRMT R3, RZ, 0x654, R3 ;  /* 0x00000654ff037816 */ /* 0x000fe40000000003 */
[----:B-1----:R-:W1:Y:S01]  /*43e0*/  LDS.128 R4, [R4+0x2d0] ;  /* 0x0002d00004047984 */ /* 0x002e620000000c00 */
[----:B------:R-:W-:Y:S02]  /*43f0*/  @P0 SHF.L.U32 R2, R8, 0x1f, RZ ;  /* 0x0000001f08020819 */ /* 0x000fe400000006ff */
[----:B------:R-:W-:Y:S01]  /*4400*/  SHF.L.U32 R0, R11, 0x1f, RZ ;  /* 0x0000001f0b007819 */ /* 0x000fe200000006ff */
[----:B------:R-:W-:Y:S01]  /*4410*/  @!PT LDS RZ, [RZ] ;  /* 0x00000000fffff984 */ /* 0x000fe20000000800 */
[----:B------:R-:W-:Y:S01]  /*4420*/  @!PT LDS RZ, [RZ] ;  /* 0x00000000fffff984 */ /* 0x000fe20000000800 */
[----:B------:R-:W-:Y:S01]  /*4430*/  @!PT LDS RZ, [RZ] ;  /* 0x00000000fffff984 */ /* 0x000fe20000000800 */
[----:B------:R-:W-:Y:S01]  /*4440*/  @!PT LDS RZ, [RZ] ;  /* 0x00000000fffff984 */ /* 0x000fe20000000800 */
[----:B------:R2:W-:Y:S06]  /*4450*/  MEMBAR.ALL.CTA ;  /* 0x0000000000007992 */ /* 0x0005ec0000008000 */
[----:B--2---:R-:W2:Y:S02]  /*4460*/  FENCE.VIEW.ASYNC.S ;  /* 0x00000000000073c6 */ /* 0x004ea40000000000 */
[----:B--2---:R2:W-:Y:S01]  /*4470*/  SYNCS.ARRIVE.TRANS64.RED.A1T0 RZ, [R3+URZ], RZ ;  /* 0x000000ff03ff79a7 */ /* 0x0045e200081004ff */
[----:B------:R2:W4:Y:S01]  /*4480*/  @P0 SYNCS.PHASECHK.TRANS64.TRYWAIT P2, [UR4], R2 ;  /* 0x00000002ff0005a7 */ /* 0x0005220008041104 */
[----:B-1----:R-:W-:Y:S01]  /*4490*/  LOP3.LUT P1, RZ, R6, 0x1, RZ, 0xc0, !PT ;  /* 0x0000000106ff7812 */ /* 0x002fe2000782c0ff */
[----:B------:R-:W1:Y:S02]  /*44a0*/  SYNCS.PHASECHK.TRANS64.TRYWAIT P0, [UR9+0x280], R0 ;  /* 0x00028000ff0075a7 */ /* 0x000e640008001109 */
[----:B-12-4-:R-:W-:Y:S10]  /*44b0*/  @!P0 BRA `(.L_x_85) ;  /* 0x0000004400dc8947 */ /* 0x016ff40003800000 */
.L_x_203:
[----:B------:R-:W-:Y:S01]  /*44c0*/  IADD3 R10, PT, PT, R10, 0x1, RZ ;  /* 0x000000010a0a7810 */ /* 0x000fe20007ffe0ff */
[----:B------:R-:W-:Y:S06]  /*44d0*/  BRA.U !UP3, `(.L_x_86) ;  /* 0x000000010b887547 */ /* 0x000fec000b800000 */
[----:B------:R-:W-:Y:S02]  /*44e0*/  ULEA UR8, UR18, UR19, 0x6 ;  /* 0x0000001312087291 */ /* 0x000fe4000f8e30ff */
[----:B------:R-:W-:Y:S01]  /*44f0*/  UPLOP3.LUT UP4, UPT, UPT, UPT, UPT, 0x40, 0x4 ;  /* 0x000000000004789c */ /* 0x000fe20003f8e870 */
[----:B------:R-:W-:Y:S01]  /*4500*/  UMOV UR16, UR10 ;  /* 0x0000000a00107c82 */ /* 0x000fe20008000000 */
[----:B------:R-:W-:Y:S01]  /*4510*/  UMOV UR15, UR5 ;  /* 0x00000005000f7c82 */ /* 0x000fe20008000000 */
[----:B------:R-:W-:-:S08]  /*4520*/  UMOV UR14, UR17 ;  /* 0x00000011000e7c82 */ /* 0x000fd00008000000 */
.L_x_89:
[----:B------:R-:W-:Y:S02]  /*4530*/  UIADD3 UR16, UPT, UPT, UR16, 0x1, URZ ;  /* 0x0000000110107890 */ /* 0x000fe4000fffe0ff */
[----:B--2---:R-:W-:Y:S02]  /*4540*/  ULEA UR7, UR14, UR6, 0x3 ;  /* 0x000000060e077291 */ /* 0x004fe4000f8e18ff */
[----:B------:R-:W-:Y:S01]  /*4550*/  UISETP.NE.AND UP0, UPT, UR16, URZ, UPT ;  /* 0x000000ff1000728c */ /* 0x000fe2000bf05270 */
[----:B----4-:R-:W-:Y:S10]  /*4560*/  @P2 BRA `(.L_x_87) ;  /* 0x00000000000c2947 */ /* 0x010ff40003800000 */
[----:B-1----:R-:W-:Y:S04]  /*4570*/  SHF.L.U32 R3, R8, 0x1f, RZ ;  /* 0x0000001f08037819 */ /* 0x002fe800000006ff */
[----:B------:R-:W1:Y:S02]  /*4580*/  SYNCS.PHASECHK.TRANS64.TRYWAIT P0, [UR7], R3 ;  /* 0x00000003ff0075a7 */ /* 0x000e640008001107 */
[----:B-1----:R-:W-:Y:S05]  /*4590*/  @!P0 BRA `(.L_x_88) ;  /* 0x0000004400bc8947 */ /* 0x002fea0003800000 */
.L_x_87:
[----:B------:R-:W-:Y:S01]  /*45a0*/  UISETP.NE.AND UP1, UPT, UR15, 0x1, UPT ;  /* 0x000000010f00788c */ /* 0x000fe2000bf25270 */
[----:B------:R-:W-:Y:S01]  /*45b0*/  PLOP3.LUT P2, PT, PT, PT, PT, 0x80, 0x8 ;  /* 0x000000000008781c */ /* 0x000fe20003f4f070 */
[----:B------:R-:W-:Y:S02]  /*45c0*/  UIADD3 UR17, UPT, UPT, UR14, 0x1, URZ ;  /* 0x000000010e117890 */ /* 0x000fe4000fffe0ff */
[----:B------:R-:W-:Y:S02]  /*45d0*/  ULEA UR22, UR14, UR12, 0x7 ;  /* 0x0000000c0e167291 */ /* 0x000fe4000f8e38ff */
[----:B------:R-:W-:Y:S01]  /*45e0*/  UISETP.NE.AND UP2, UPT, UR17, 0x22, UPT ;  /* 0x000000221100788c */ /* 0x000fe2000bf45270 */
[----:B------:R-:W-:Y:S01]  /*45f0*/  PLOP3.LUT P0, PT, PT, PT, UP1, 0x80, 0x8 ;  /* 0x000000000008781c */ /* 0x000fe20003f0f018 */
[----:B------:R-:W-:Y:S02]  /*4600*/  ULEA UR24, UR14, UR11, 0x8 ;  /* 0x0000000b0e187291 */ /* 0x000fe4000f8e40ff */
[----:B------:R-:W-:Y:S02]  /*4610*/  USEL UR13, URZ, 0x1, UP2 ;  /* 0x00000001ff0d7887 */ /* 0x000fe40009000000 */
[----:B------:R-:W-:Y:S02]  /*4620*/  USEL UR17, UR17, URZ, UP2 ;  /* 0x000000ff11117287 */ /* 0x000fe40009000000 */
[----:B------:R-:W-:Y:S02]  /*4630*/  UIADD3 UR7, UPT, UPT, UR7, 0x110, URZ ;  /* 0x0000011007077890 */ /* 0x000fe4000fffe0ff */
[----:B------:R-:W-:Y:S01]  /*4640*/  @UP1 ULEA UR4, UR17, UR6, 0x3 ;  /* 0x0000000611041291 */ /* 0x000fe2000f8e18ff */
[----:B------:R-:W-:Y:S01]  /*4650*/  LOP3.LUT R8, R8, UR13, RZ, 0x3c, !PT ;  /* 0x0000000d08087c12 */ /* 0x000fe2000f8e3cff */
[----:B------:R-:W-:Y:S01]  /*4660*/  UMOV UR23, 0xc0004010 ;  /* 0xc000401000177882 */ /* 0x000fe20000000000 */
[----:B------:R-:W-:Y:S01]  /*4670*/  UMOV UR25, 0xc0004010 ;  /* 0xc000401000197882 */ /* 0x000fe20000000000 */
[----:B------:R-:W-:Y:S01]  /*4680*/  UIADD3 UR15, UPT, UPT, UR15, -0x1, URZ ;  /* 0xffffffff0f0f7890 */ /* 0x000fe2000fffe0ff */
[----:B-1----:R-:W-:Y:S01]  /*4690*/  @P0 SHF.L.U32 R0, R8, 0x1f, RZ ;  /* 0x0000001f08000819 */ /* 0x002fe200000006ff */
[----:B------:R-:W-:Y:S03]  /*46a0*/  UMOV UR14, UR17 ;  /* 0x00000011000e7c82 */ /* 0x000fe60008000000 */
[----:B------:R2:W4:Y:S01]  /*46b0*/  @P0 SYNCS.PHASECHK.TRANS64.TRYWAIT P2, [UR4], R0 ;  /* 0x00000000ff0005a7 */ /* 0x0005220008041104 */
[----:B------:R2:W-:Y:S01]  /*46c0*/  UTCQMMA gdesc[UR24], gdesc[UR22], tmem[UR8], tmem[UR20], idesc[UR21], UP4 ;  /* 0x00ff1416180075ea */ /* 0x0005e2000a000308 */
[----:B------:R-:W-:Y:S01]  /*46d0*/  UPLOP3.LUT UP4, UPT, UPT, UPT, UPT, 0x80, 0x8 ;  /* 0x000000000008789c */ /* 0x000fe20003f8f070 */
[----:B------:R2:W-:Y:S01]  /*46e0*/  UTCBAR [UR7], URZ ;  /* 0x000000ff070073e9 */ /* 0x0005e200080000ff */
[----:B------:R-:W-:Y:S09]  /*46f0*/  BRA.U UP0, `(.L_x_89) ;  /* 0xfffffffd008c7547 */ /* 0x000ff2000b83ffff */
.L_x_86:
[----:B------:R-:W-:Y:S01]  /*4700*/  UIADD3 UR18, UPT, UPT, UR18, 0x1, URZ ;  /* 0x0000000112127890 */ /* 0x000fe2000fffe0ff */
[C---:B------:R-:W-:Y:S01]  /*4710*/  ISETP.NE.AND P0, PT, R10.reuse, 0x2, PT ;  /* 0x000000020a00780c */ /* 0x040fe20003f05270 */
[----:B------:R-:W-:Y:S02]  /*4720*/  UIADD3 UR9, UPT, UPT, UR9, 0x260, URZ ;  /* 0x0000026009097890 */ /* 0x000fe4000fffe0ff */
[----:B------:R-:W-:Y:S01]  /*4730*/  UISETP.NE.AND UP0, UPT, UR18, 0x4, UPT ;  /* 0x000000041200788c */ /* 0x000fe2000bf05270 */
[----:B-12---:R-:W-:Y:S02]  /*4740*/  SEL R0, RZ, 0x1, P0 ;  /* 0x00000001ff007807 */ /* 0x006fe40000000000 */
[----:B------:R-:W-:Y:S01]  /*4750*/  SEL R10, R10, RZ, P0 ;  /* 0x000000ff0a0a7207 */ /* 0x000fe20000000000 */
[----:B------:R-:W-:Y:S01]  /*4760*/  USEL UR4, URZ, 0x1, UP0 ;  /* 0x00000001ff047887 */ /* 0x000fe20008000000 */
[----:B------:R-:W-:Y:S01]  /*4770*/  LOP3.LUT R9, R9, R0, RZ, 0x3c, !PT ;  /* 0x0000000009097212 */ /* 0x000fe200078e3cff */
[----:B------:R-:W-:Y:S01]  /*4780*/  USEL UR18, UR18, URZ, UP0 ;  /* 0x000000ff12127287 */ /* 0x000fe20008000000 */
[----:B------:R1:W-:Y:S03]  /*4790*/  UTCBAR [UR9], URZ ;  /* 0x000000ff090073e9 */ /* 0x0003e600080000ff */
[----:B------:R-:W-:Y:S01]  /*47a0*/  LOP3.LUT R11, R11, UR4, RZ, 0x3c, !PT ;  /* 0x000000040b0b7c12 */ /* 0x000fe2000f8e3cff */
[----:B------:R-:W-:Y:S07]  /*47b0*/  @P1 BRA `(.L_x_90) ;  /* 0xfffffff800dc1947 */ /* 0x000fee000383ffff */
[----:B------:R-:W2:Y:S01]  /*47c0*/  S2UR UR4, SR_CgaCtaId ;  /* 0x00000000000479c3 */ /* 0x000ea20000008800 */
[----:B------:R-:W-:Y:S01]  /*47d0*/  ELECT P0, URZ, PT ;  /* 0x0000000000ff782f */ /* 0x000fe20003800000 */
[----:B------:R-:W-:Y:S01]  /*47e0*/  IMAD.MOV.U32 R0, RZ, RZ, 0x1 ;  /* 0x00000001ff007424 */ /* 0x000fe200078e00ff */
[----:B------:R-:W-:Y:S01]  /*47f0*/  UIADD3 UR6, UPT, UPT, UR6, 0x280, URZ ;  /* 0x0000028006067890 */ /* 0x000fe2000fffe0ff */
[----:B------:R-:W-:Y:S01]  /*4800*/  SHF.L.U32 R3, R11, 0x1f, RZ ;  /* 0x0000001f0b037819 */ /* 0x000fe200000006ff */
[----:B------:R-:W-:-:S03]  /*4810*/  UMOV UR5, 0x40 ;  /* 0x0000004000057882 */ /* 0x000fc60000000000 */
[----:B------:R-:W-:Y:S01]  /*4820*/  UVIRTCOUNT.DEALLOC.SMPOOL 0x80 ;  /* 0x000000800000784c */ /* 0x000fe20000000000 */
[----:B--2---:R-:W-:Y:S02]  /*4830*/  ULEA UR4, UR4, UR5, 0x18 ;  /* 0x0000000504047291 */ /* 0x004fe4000f8ec0ff */
[----:B------:R-:W-:-:S07]  /*4840*/  ULEA UR5, UR18, UR6, 0x3 ;  /* 0x0000000612057291 */ /* 0x000fce000f8e18ff */
[----:B------:R2:W-:Y:S02]  /*4850*/  @P0 STS.U8 [UR4+0x1c], R0 ;  /* 0x00001c00ff000988 */ /* 0x0005e40008000004 */
[----:B------:R-:W3:Y:S02]  /*4860*/  SYNCS.PHASECHK.TRANS64.TRYWAIT P0, [UR5], R3 ;  /* 0x00000003ff0075a7 */ /* 0x000ee40008001105 */
[----:B--23--:R-:W-:Y:S05]  /*4870*/  @!P0 BRA `(.L_x_91) ;  /* 0x00000044001c8947 */ /* 0x00cfea0003800000 */
.L_x_206:
[----:B------:R-:W-:-:S04]  /*4880*/  UIADD3 UR7, UPT, UPT, UR18, 0x1, URZ ;  /* 0x0000000112077890 */ /* 0x000fc8000fffe0ff */
[----:B------:R-:W-:-:S04]  /*4890*/  UISETP.NE.AND UP0, UPT, UR7, 0x4, UPT ;  /* 0x000000040700788c */ /* 0x000fc8000bf05270 */
[----:B------:R-:W-:Y:S02]  /*48a0*/  USEL UR8, URZ, 0x1, UP0 ;  /* 0x00000001ff087887 */ /* 0x000fe40008000000 */
[----:B------:R-:W-:-:S04]  /*48b0*/  USEL UR7, UR7, URZ, UP0 ;  /* 0x000000ff07077287 */ /* 0x000fc80008000000 */
[----:B------:R-:W-:Y:S01]  /*48c0*/  ULEA UR5, UR7, UR6, 0x3 ;  /* 0x0000000607057291 */ /* 0x000fe2000f8e18ff */
[----:B------:R-:W-:-:S04]  /*48d0*/  LOP3.LUT R2, R11, UR8, RZ, 0x3c, !PT ;  /* 0x000000080b027c12 */ /* 0x000fc8000f8e3cff */
[----:B--2---:R-:W-:-:S04]  /*48e0*/  SHF.L.U32 R3, R2, 0x1f, RZ ;  /* 0x0000001f02037819 */ /* 0x004fc800000006ff */
[----:B------:R-:W2:Y:S02]  /*48f0*/  SYNCS.PHASECHK.TRANS64.TRYWAIT P0, [UR5], R3 ;  /* 0x00000003ff0075a7 */ /* 0x000ea40008001105 */
[----:B--2---:R-:W-:Y:S05]  /*4900*/  @!P0 BRA `(.L_x_92) ;  /* 0x0000004400108947 */ /* 0x004fea0003800000 */
.L_x_208:
        /* <DEDUP_REMOVED lines=9> */
.L_x_210:
[----:B------:R-:W-:-:S04]  /*49a0*/  UIADD3 UR7, UPT, UPT, UR7, 0x1, URZ ;  /* 0x0000000107077890 */ /* 0x000fc8000fffe0ff */
[----:B------:R-:W-:-:S04]  /*49b0*/  UISETP.NE.AND UP0, UPT, UR7, 0x4, UPT ;  /* 0x000000040700788c */ /* 0x000fc8000bf05270 */
[----:B------:R-:W-:Y:S02]  /*49c0*/  USEL UR5, URZ, 0x1, UP0 ;  /* 0x00000001ff057887 */ /* 0x000fe40008000000 */
[----:B------:R-:W-:-:S04]  /*49d0*/  USEL UR7, UR7, URZ, UP0 ;  /* 0x000000ff07077287 */ /* 0x000fc80008000000 */
[----:B------:R-:W-:Y:S01]  /*49e0*/  ULEA UR7, UR7, UR6, 0x3 ;  /* 0x0000000607077291 */ /* 0x000fe2000f8e18ff */
[----:B--2---:R-:W-:-:S04]  /*49f0*/  LOP3.LUT R3, R2, UR5, RZ, 0x3c, !PT ;  /* 0x0000000502037c12 */ /* 0x004fc8000f8e3cff */
[----:B------:R-:W-:-:S04]  /*4a00*/  SHF.L.U32 R3, R3, 0x1f, RZ ;  /* 0x0000001f03037819 */ /* 0x000fc800000006ff */
[----:B------:R-:W2:Y:S02]  /*4a10*/  SYNCS.PHASECHK.TRANS64.TRYWAIT P0, [UR7], R3 ;  /* 0x00000003ff0075a7 */ /* 0x000ea40008001107 */
[----:B--2---:R-:W-:Y:S05]  /*4a20*/  @!P0 BRA `(.L_x_94) ;  /* 0x0000004000f88947 */ /* 0x004fea0003800000 */
.L_x_212:
[----:B------:R-:W-:Y:S01]  /*4a30*/  NOP ;  /* 0x0000000000007918 */ /* 0x000fe20000000000 */
[----:B--2---:R-:W2:Y:S01]  /*4a40*/  LDS R0, [UR4+0x14] ;  /* 0x00001404ff007984 */ /* 0x004ea20008000800 */
[----:B------:R-:W-:Y:S01]  /*4a50*/  ULOP3.LUT UR6, UR19, 0xffff, URZ, 0xc0, !UPT ;  /* 0x0000ffff13067892 */ /* 0x000fe2000f8ec0ff */
[----:B------:R-:W-:Y:S01]  /*4a60*/  UMOV UR8, 0xffff ;  /* 0x0000ffff00087882 */ /* 0x000fe20000000000 */
[----:B------:R-:W-:Y:S02]  /*4a70*/  UMOV UR5, 0x1 ;  /* 0x0000000100057882 */ /* 0x000fe40000000000 */
[----:B------:R-:W-:-:S04]  /*4a80*/  USHF.R.U32.HI UR6, URZ, 0x5, UR6 ;  /* 0x00000005ff067899 */ /* 0x000fc80008011606 */
[----:B------:R-:W-:Y:S02]  /*4a90*/  USHF.L.U32 UR8, UR8, UR6, URZ ;  /* 0x0000000608087299 */ /* 0x000fe400080006ff */
[----:B------:R-:W-:-:S04]  /*4aa0*/  USHF.L.U32 UR5, UR5, UR6, URZ ;  /* 0x0000000605057299 */ /* 0x000fc800080006ff */
[----:B--2---:R-:W-:-:S04]  /*4ab0*/  LOP3.LUT R0, R0, UR8, RZ, 0xc0, !PT ;  /* 0x0000000800007c12 */ /* 0x004fc8000f8ec0ff */
[----:B------:R-:W-:-:S13]  /*4ac0*/  ISETP.NE.AND P0, PT, R0, UR8, PT ;  /* 0x0000000800007c0c */ /* 0x000fda000bf05270 */
[----:B------:R-:W-:Y:S05]  /*4ad0*/  @P0 BRA `(.L_x_95) ;  /* 0x0000000000580947 */ /* 0x000fea0003800000 */
[----:B------:R-:W2:Y:S02]  /*4ae0*/  LDS R0, [UR4+0x18] ;  /* 0x00001804ff007984 */ /* 0x000ea40008000800 */
[----:B--2---:R-:W-:-:S04]  /*4af0*/  LOP3.LUT R0, R0, UR5, RZ, 0xc0, !PT ;  /* 0x0000000500007c12 */ /* 0x004fc8000f8ec0ff */
[----:B------:R-:W-:-:S13]  /*4b00*/  ISETP.NE.AND P0, PT, R0, UR5, PT ;  /* 0x0000000500007c0c */ /* 0x000fda000bf05270 */
[----:B------:R-:W-:Y:S05]  /*4b10*/  @P0 BRA `(.L_x_96) ;  /* 0x00000000003c0947 */ /* 0x000fea0003800000 */
[----:B------:R-:W2:Y:S01]  /*4b20*/  S2R R2, SR_LANEID ;  /* 0x0000000000027919 */ /* 0x000ea20000000000 */
[----:B------:R-:W-:Y:S01]  /*4b30*/  ULOP3.LUT UR8, URZ, UR8, URZ, 0x33, !UPT ;  /* 0x00000008ff087292 */ /* 0x000fe2000f8e33ff */
[----:B------:R-:W-:Y:S01]  /*4b40*/  LOP3.LUT R4, RZ, UR5, RZ, 0x33, !PT ;  /* 0x00000005ff047c12 */ /* 0x000fe2000f8e33ff */
[----:B------:R-:W-:Y:S02]  /*4b50*/  VOTEU.ANY UR7, UPT, PT ;  /* 0x0000000000077886 */ /* 0x000fe400038e0100 */
[----:B------:R-:W-:Y:S01]  /*4b60*/  UFLO.U32 UR7, UR7 ;  /* 0x00000007000772bd */ /* 0x000fe200080e0000 */
[----:B------:R-:W3:Y:S01]  /*4b70*/  REDUX UR5, R4 ;  /* 0x00000000040573c4 */ /* 0x000ee20000000000 */
[----:B------:R-:W-:-:S06]  /*4b80*/  IMAD.U32 R0, RZ, RZ, UR8 ;  /* 0x00000008ff007e24 */ /* 0x000fcc000f8e00ff */
[----:B------:R1:W-:Y:S01]  /*4b90*/  UTCATOMSWS.AND URZ, UR8 ;  /* 0x0000000800ff79e3 */ /* 0x0003e20008000000 */
[----:B------:R-:W4:Y:S01]  /*4ba0*/  REDUX UR6, R0 ;  /* 0x00000000000673c4 */ /* 0x000f220000000000 */
[----:B--2---:R-:W-:Y:S01]  /*4bb0*/  ISETP.EQ.U32.AND P0, PT, R2, UR7, PT ;  /* 0x0000000702007c0c */ /* 0x004fe2000bf02070 */
[----:B---3--:R-:W-:Y:S01]  /*4bc0*/  IMAD.U32 R2, RZ, RZ, UR5 ;  /* 0x00000005ff027e24 */ /* 0x008fe2000f8e00ff */
[----:B----4-:R-:W-:-:S11]  /*4bd0*/  MOV R3, UR6 ;  /* 0x0000000600037c02 */ /* 0x010fd60008000f00 */
[----:B------:R1:W-:Y:S04]  /*4be0*/  @P0 ATOMS.AND RZ, [UR4+0x14], R3 ;  /* 0x00001403ffff098c */ /* 0x0003e8000a800004 */
[----:B------:R1:W-:Y:S01]  /*4bf0*/  @P0 ATOMS.AND RZ, [UR4+0x18], R2 ;  /* 0x00001802ffff098c */ /* 0x0003e2000a800004 */
[----:B------:R-:W-:Y:S05]  /*4c00*/  BRA `(.L_x_97) ;  /* 0x0000000000147947 */ /* 0x000fea0003800000 */
.L_x_96:
[----:B------:R-:W-:Y:S02]  /*4c10*/  MOV R2, 0x4c30 ;  /* 0x00004c3000027802 */ /* 0x000fe40000000f00 */
[----:B-1--45:R-:W-:Y:S05]  /*4c20*/  CALL.REL.NOINC `($__internal_0_$__cuda_sm10x_tcgen05_guardrail_trap_col_being_dealloced_not_returned_by_alloc) ;  /* 0x0000004400147944 */ /* 0x032fea0003c00000 */
[----:B------:R-:W-:Y:S05]  /*4c30*/  BRA `(.L_x_97) ;  /* 0x0000000000087947 */ /* 0x000fea0003800000 */
.L_x_95:
[----:B------:R-:W-:Y:S02]  /*4c40*/  MOV R2, 0x4c60 ;  /* 0x00004c6000027802 */ /* 0x000fe40000000f00 */
[----:B-1--45:R-:W-:Y:S05]  /*4c50*/  CALL.REL.NOINC `($__internal_2_$__cuda_sm10x_tcgen05_guardrail_trap_unallocated_columns_being_dealloced) ;  /* 0x0000004400207944 */ /* 0x032fea0003c00000 */
.L_x_97:
[----:B------:R-:W-:Y:S01]  /*4c60*/  NOP ;  /* 0x0000000000007918 */ /* 0x000fe20000000000 */
[----:B-1----:R-:W-:Y:S05]  /*4c70*/  EXIT ;  /* 0x000000000000794d */ /* 0x002fea0003800000 */
.L_x_79:
[----:B------:R-:W-:-:S09]  /*4c80*/  UISETP.NE.OR UP2, UPT, UR8, 0x3, !UP2 ;  /* 0x000000030800788c */ /* 0x000fd2000d745670 */
[----:B------:R-:W-:Y:S05]  /*4c90*/  BRA.U UP2, `(.L_x_98) ;  /* 0x0000000902c87547 */ /* 0x000fea000b800000 */
[----:B------:R-:W1:Y:S01]  /*4ca0*/  LDCU.64 UR6, c[0x0][0x888] ;  /* 0x00011100ff0677ac */ /* 0x000e620008000a00 */
[----:B------:R-:W2:Y:S01]  /*4cb0*/  LDC R0, c[0x0][0xb30] ;  /* 0x0002cc00ff007b82 */ /* 0x000ea20000000800 */
[----:B------:R-:W-:Y:S01]  /*4cc0*/  IMAD.MOV.U32 R30, RZ, RZ, 0x1 ;  /* 0x00000001ff1e7424 */ /* 0x000fe200078e00ff */
[----:B------:R-:W-:Y:S01]  /*4cd0*/  CS2R R28, SRZ ;  /* 0x00000000001c7805 */ /* 0x000fe2000001ff00 */
[----:B------:R-:W4:Y:S01]  /*4ce0*/  LDCU.64 UR4, c[0x0][0x890] ;  /* 0x00011200ff0477ac */ /* 0x000f220008000a00 */
[----:B------:R-:W-:Y:S01]  /*4cf0*/  IMAD.MOV.U32 R25, RZ, RZ, 0x2000 ;  /* 0x00002000ff197424 */ /* 0x000fe200078e00ff */
[----:B------:R-:W-:-:S03]  /*4d00*/  UMOV UR8, 0x400 ;  /* 0x0000040000087882 */ /* 0x000fc60000000000 */
[----:B------:R-:W3:Y:S01]  /*4d10*/  LDC R19, c[0x0][0x370] ;  /* 0x0000dc00ff137b82 */ /* 0x000ee20000000800 */
[----:B------:R-:W-:-:S07]  /*4d20*/  UPLOP3.LUT UP1, UPT, UPT, UPT, UPT, 0x40, 0x4 ;  /* 0x000000000004789c */ /* 0x000fce0003f2e870 */
[----:B------:R-:W3:Y:S01]  /*4d30*/  LDC R2, c[0x0][0xb0c] ;  /* 0x0002c300ff027b82 */ /* 0x000ee20000000800 */
[----:B-1----:R-:W-:Y:S02]  /*4d40*/  UISETP.NE.U32.AND UP2, UPT, UR6, URZ, UPT ;  /* 0x000000ff0600728c */ /* 0x002fe4000bf45070 */
[----:B------:R-:W-:Y:S02]  /*4d50*/  ULEA UR6, UR37, UR8, 0x18 ;  /* 0x0000000825067291 */ /* 0x000fe4000f8ec0ff */
[----:B------:R-:W-:Y:S02]  /*4d60*/  UISETP.NE.AND.EX UP2, UPT, UR7, URZ, UPT, UP2 ;  /* 0x000000ff0700728c */ /* 0x000fe4000bf45320 */
[----:B------:R-:W-:Y:S01]  /*4d70*/  UIADD3 UR7, UPT, UPT, UR6, 0x220, URZ ;  /* 0x0000022006077890 */ /* 0x000fe2000fffe0ff */
[----:B------:R-:W1:Y:S01]  /*4d80*/  LDC R18, c[0x0][0xb20] ;  /* 0x0002c800ff127b82 */ /* 0x000e620000000800 */
[----:B----4-:R-:W-:Y:S01]  /*4d90*/  UISETP.NE.U32.AND UP3, UPT, UR4, URZ, UPT ;  /* 0x000000ff0400728c */ /* 0x010fe2000bf65070 */
[----:B--2---:R-:W-:Y:S01]  /*4da0*/  ISETP.NE.AND P1, PT, R0, 0x1, PT ;  /* 0x000000010000780c */ /* 0x004fe20003f25270 */
[----:B------:R-:W-:-:S02]  /*4db0*/  UPRMT UR37, UR37, 0x654, UR7 ;  /* 0x0000065425257896 */ /* 0x000fc40008000007 */
[----:B------:R-:W-:-:S03]  /*4dc0*/  UISETP.NE.AND.EX UP3, UPT, UR5, URZ, UPT, UP3 ;  /* 0x000000ff0500728c */ /* 0x000fc6000bf65330 */
[----:B------:R-:W2:Y:S08]  /*4dd0*/  LDC.64 R32, c[0x0][0x348] ;  /* 0x0000d200ff207b82 */ /* 0x000eb00000000a00 */
[----:B------:R-:W4:Y:S08]  /*4de0*/  LDC.64 R16, c[0x0][0xb10] ;  /* 0x0002c400ff107b82 */ /* 0x000f300000000a00 */
[----:B------:R-:W1:Y:S08]  /*4df0*/  LDC.64 R6, c[0x0][0xb18] ;  /* 0x0002c600ff067b82 */ /* 0x000e700000000a00 */
[----:B------:R-:W1:Y:S08]  /*4e00*/  LDC.64 R4, c[0x0][0xb28] ;  /* 0x0002ca00ff047b82 */ /* 0x000e700000000a00 */
[----:B---3--:R-:W1:Y:S02]  /*4e10*/  LDC R24, c[0x0][0x374] ;  /* 0x0000dd00ff187b82 */ /* 0x008e640000000800 */
.L_x_106:
[C---:B------:R-:W-:Y:S02]  /*4e20*/  LEA R0, R29.reuse, UR6, 0x3 ;  /* 0x000000061d007c11 */ /* 0x040fe4000f8e18ff */
[----:B------:R-:W-:Y:S02]  /*4e30*/  SHF.L.U32 R3, R28, 0x1f, RZ ;  /* 0x0000001f1c037819 */ /* 0x000fe400000006ff */
[----:B------:R-:W-:Y:S02]  /*4e40*/  LEA R20, R29, UR6, 0x4 ;  /* 0x000000061d147c11 */ /* 0x000fe4000f8e20ff */
[----:B---3--:R-:W3:Y:S02]  /*4e50*/  SYNCS.PHASECHK.TRANS64.TRYWAIT P0, [R0+URZ+0x240], R3 ;  /* 0x00024003000075a7 */ /* 0x008ee400080011ff */
[----:B---3--:R-:W-:Y:S05]  /*4e60*/  @!P0 BRA `(.L_x_99) ;  /* 0x0000004000008947 */ /* 0x008fea0003800000 */
.L_x_213:
[----:B------:R-:W-:Y:S01]  /*4e70*/  ISETP.GE.AND P0, PT, R72, 0x1, PT ;  /* 0x000000014800780c */ /* 0x000fe20003f06270 */
[----:B------:R-:W1:Y:S01]  /*4e80*/  LDS.128 R20, [R20+0x2d0] ;  /* 0x0002d00014147984 */ /* 0x000e620000000c00 */
[----:B------:R-:W-:Y:S01]  /*4e90*/  ISETP.NE.U32.AND P4, PT, RZ, UR4, PT ;  /* 0x00000004ff007c0c */ /* 0x000fe2000bf85070 */
[----:B---3--:R-:W-:Y:S01]  /*4ea0*/  VIADD R0, R0, 0x250 ;  /* 0x0000025000007836 */ /* 0x008fe20000000000 */
[----:B------:R-:W-:Y:S02]  /*4eb0*/  SHF.L.U32 R26, R30, 0x1f, RZ ;  /* 0x0000001f1e1a7819 */ /* 0x000fe400000006ff */
[----:B------:R-:W-:Y:S02]  /*4ec0*/  ISETP.NE.AND.EX P4, PT, RZ, UR5, PT, P4 ;  /* 0x00000005ff007c0c */ /* 0x000fe4000bf85340 */
[----:B------:R-:W-:Y:S01]  /*4ed0*/  PRMT R0, RZ, 0x654, R0 ;  /* 0x00000654ff007816 */ /* 0x000fe20000000000 */
[----:B------:R-:W-:Y:S01]  /*4ee0*/  @!PT LDS RZ, [RZ] ;  /* 0x00000000fffff984 */ /* 0x000fe20000000800 */
[----:B------:R-:W-:Y:S01]  /*4ef0*/  @!PT LDS RZ, [RZ] ;  /* 0x00000000fffff984 */ /* 0x000fe20000000800 */
[----:B------:R-:W-:Y:S01]  /*4f00*/  @!PT LDS RZ, [RZ] ;  /* 0x00000000fffff984 */ /* 0x000fe20000000800 */
[----:B------:R-:W-:Y:S01]  /*4f10*/  @!PT LDS RZ, [RZ] ;  /* 0x00000000fffff984 */ /* 0x000fe20000000800 */
[----:B------:R3:W-:Y:S06]  /*4f20*/  MEMBAR.ALL.CTA ;  /* 0x0000000000007992 */ /* 0x0007ec0000008000 */
[----:B---3--:R-:W3:Y:S02]  /*4f30*/  FENCE.VIEW.ASYNC.S ;  /* 0x00000000000073c6 */ /* 0x008ee40000000000 */
[----:B---3--:R3:W-:Y:S01]  /*4f40*/  SYNCS.ARRIVE.TRANS64.RED.A1T0 RZ, [R0+URZ], RZ ;  /* 0x000000ff00ff79a7 */ /* 0x0087e200081004ff */
[----:B-1----:R-:W-:Y:S11]  /*4f50*/  LOP3.LUT P3, RZ, R22, 0x1, RZ, 0xc0, !PT ;  /* 0x0000000116ff7812 */ /* 0x002ff6000786c0ff */
[----:B------:R-:W-:Y:S02]  /*4f60*/  @!UPT UIADD3 URZ, UPT, UPT, URZ, URZ, URZ ;  /* 0x000000fffffff290 */ /* 0x000fe4000fffe0ff */
[----:B------:R-:W-:Y:S02]  /*4f70*/  @P3 MOV R13, R20 ;  /* 0x00000014000d3202 */ /* 0x000fe40000000f00 */
[----:B------:R-:W-:Y:S01]  /*4f80*/  @P3 LOP3.LUT R8, R21, 0xffff, RZ, 0xc0, !PT ;  /* 0x0000ffff15083812 */ /* 0x000fe200078ec0ff */
[----:B---3--:R-:W-:Y:S06]  /*4f90*/  @!P0 BRA `(.L_x_100) ;  /* 0x0000000000a48947 */ /* 0x008fec0003800000 */
[----:B------:R-:W-:Y:S01]  /*4fa0*/  IMAD.HI.U32 R31, R24, R7, RZ ;  /* 0x00000007181f7227 */ /* 0x000fe200078e00ff */
[----:B------:R-:W-:Y:S02]  /*4fb0*/  ISETP.NE.AND P0, PT, R6, 0x1, PT ;  /* 0x000000010600780c */ /* 0x000fe40003f05270 */
[----:B------:R-:W-:Y:S01]  /*4fc0*/  ISETP.NE.AND P2, PT, R72, 0x1, PT ;  /* 0x000000014800780c */ /* 0x000fe20003f45270 */
[----:B----4-:R-:W-:Y:S01]  /*4fd0*/  IMAD.HI.U32 R34, R19, R16, RZ ;  /* 0x0000001013227227 */ /* 0x010fe200078e00ff */
[----:B------:R-:W-:Y:S02]  /*4fe0*/  SHF.R.U32.HI R31, RZ, R18, R31 ;  /* 0x00000012ff1f7219 */ /* 0x000fe4000001161f */
[----:B------:R-:W-:Y:S01]  /*4ff0*/  ISETP.NE.AND P5, PT, R2, 0x1, PT ;  /* 0x000000010200780c */ /* 0x000fe20003fa5270 */
[----:B------:R-:W-:Y:S01]  /*5000*/  IMAD.HI.U32 R36, R13, R16, RZ ;  /* 0x000000100d247227 */ /* 0x000fe200078e00ff */
[----:B------:R-:W-:Y:S02]  /*5010*/  SHF.R.U32.HI R34, RZ, R17, R34 ;  /* 0x00000011ff227219 */ /* 0x000fe40000011622 */
[----:B------:R-:W-:Y:S01]  /*5020*/  SEL R3, R24, R31, !P0 ;  /* 0x0000001f18037207 */ /* 0x000fe20004000000 */
[C---:B------:R-:W-:Y:S01]  /*5030*/  IMAD.HI.U32 R31, R8.reuse, R7, RZ ;  /* 0x00000007081f7227 */ /* 0x040fe200078e00ff */
[----:B------:R-:W-:Y:S02]  /*5040*/  SEL R11, R19, R34, !P5 ;  /* 0x00000022130b7207 */ /* 0x000fe40006800000 */
[----:B------:R-:W-:Y:S01]  /*5050*/  SHF.R.U32.HI R36, RZ, R17, R36 ;  /* 0x00000011ff247219 */ /* 0x000fe20000011624 */
[----:B------:R-:W-:Y:S01]  /*5060*/  IMAD.HI.U32 R38, R3, R4, RZ ;  /* 0x0000000403267227 */ /* 0x000fe200078e00ff */
[----:B------:R-:W-:Y:S03]  /*5070*/  SHF.R.U32.HI R31, RZ, R18, R31 ;  /* 0x00000012ff1f7219 */ /* 0x000fe6000001161f */
[----:B------:R-:W-:Y:S01]  /*5080*/  IMAD.HI.U32 R34, R11, R4, RZ ;  /* 0x000000040b227227 */ /* 0x000fe200078e00ff */
[----:B------:R-:W-:Y:S02]  /*5090*/  @P2 SHF.R.U32.HI R3, RZ, R5, R38 ;  /* 0x00000005ff032219 */ /* 0x000fe40000011626 */
[----:B------:R-:W-:Y:S02]  /*50a0*/  SEL R9, R8, R31, !P0 ;  /* 0x0000001f08097207 */ /* 0x000fe40004000000 */
[----:B------:R-:W-:Y:S01]  /*50b0*/  @P2 SHF.R.U32.HI R11, RZ, R5, R34 ;  /* 0x00000005ff0b2219 */ /* 0x000fe20000011622 */
[C---:B------:R-:W-:Y:S01]  /*50c0*/  IMAD R10, R72.reuse, R3, RZ ;  /* 0x00000003480a7224 */ /* 0x040fe200078e02ff */
[----:B------:R-:W-:Y:S01]  /*50d0*/  SEL R3, R13, R36, !P5 ;  /* 0x000000240d037207 */ /* 0x000fe20006800000 */
[C---:B------:R-:W-:Y:S03]  /*50e0*/  IMAD.HI.U32 R14, R9.reuse, R4, RZ ;  /* 0x00000004090e7227 */ /* 0x040fe600078e00ff */
[----:B------:R-:W-:Y:S01]  /*50f0*/  ISETP.GE.AND P0, PT, R9, R10, PT ;  /* 0x0000000a0900720c */ /* 0x000fe20003f06270 */
[C---:B------:R-:W-:Y:S01]  /*5100*/  IMAD R12, R72.reuse, R11, RZ ;  /* 0x0000000b480c7224 */ /* 0x040fe200078e02ff */
[-C--:B------:R-:W-:Y:S04]  /*5110*/  SHF.R.U32.HI R14, RZ, R5.reuse, R14 ;  /* 0x00000005ff0e7219 */ /* 0x080fe8000001160e */
[----:B------:R-:W-:Y:S02]  /*5120*/  ISETP.GE.OR P0, PT, R3, R12, P0 ;  /* 0x0000000c0300720c */ /* 0x000fe40000706670 */
[----:B------:R-:W-:Y:S05]  /*5130*/  SEL R15, R9, R14, !P2 ;  /* 0x0000000e090f7207 */ /* 0x000fea0005000000 */
[----:B------:R-:W-:Y:S04]  /*5140*/  IMAD.MOV R14, RZ, RZ, -R15 ;  /* 0x000000ffff0e7224 */ /* 0x000fe800078e0a0f */
[----:B------:R-:W-:Y:S02]  /*5150*/  IMAD R14, R72, R14, R9 ;  /* 0x0000000e480e7224 */ /* 0x000fe400078e0209 */
[C---:B------:R-:W-:Y:S05]  /*5160*/  @!P0 IMAD.HI.U32 R10, R3.reuse, R4, RZ ;  /* 0x00000004030a8227 */ /* 0x040fea00078e00ff */
[----:B------:R-:W-:Y:S04]  /*5170*/  @!P0 SHF.R.U32.HI R10, RZ, R5, R10 ;  /* 0x00000005ff0a8219 */ /* 0x000fe8000001160a */
[----:B------:R-:W-:Y:S01]  /*5180*/  @!P0 SEL R0, R3, R10, !P2 ;  /* 0x0000000a03008207 */ /* 0x000fe20005000000 */
[----:B------:R-:W-:Y:S03]  /*5190*/  IMAD.MOV R10, RZ, RZ, -R3 ;  /* 0x000000ffff0a7224 */ /* 0x000fe600078e0a03 */
[----:B------:R-:W-:Y:S01]  /*51a0*/  @!P0 IADD3 R15, PT, PT, R15, -R0, RZ ;  /* 0x800000000f0f8210 */ /* 0x000fe20007ffe0ff */
[----:B------:R-:W-:Y:S01]  /*51b0*/  @!P0 IMAD R0, R11, R14, R0 ;  /* 0x0000000e0b008224 */ /* 0x000fe200078e0200 */
[----:B------:R-:W-:Y:S01]  /*51c0*/  IADD3 R11, PT, PT, -R9, RZ, RZ ;  /* 0x000000ff090b7210 */ /* 0x000fe20007ffe1ff */
[----:B------:R-:W-:Y:S02]  /*51d0*/  IMAD R13, R2, R10, R13 ;  /* 0x0000000a020d7224 */ /* 0x000fe400078e020d */
[----:B------:R-:W-:Y:S02]  /*51e0*/  @!P0 IMAD R9, R15, R72, R3 ;  /* 0x000000480f098224 */ /* 0x000fe400078e0203 */
[----:B------:R-:W-:Y:S02]  /*51f0*/  @!P0 IMAD.MOV.U32 R3, RZ, RZ, R0 ;  /* 0x000000ffff038224 */ /* 0x000fe400078e0000 */
[----:B------:R-:W-:Y:S02]  /*5200*/  IMAD R8, R6, R11, R8 ;  /* 0x0000000b06087224 */ /* 0x000fe400078e0208 */
[----:B------:R-:W-:Y:S02]  /*5210*/  IMAD R13, R3, R2, R13 ;  /* 0x00000002030d7224 */ /* 0x000fe400078e020d */
[----:B------:R-:W-:Y:S02]  /*5220*/  IMAD R8, R9, R6, R8 ;  /* 0x0000000609087224 */ /* 0x000fe400078e0208 */
.L_x_100:
[----:B------:R-:W-:Y:S05]  /*5230*/  BRA.U UP1, `(.L_x_101) ;  /* 0x0000000101107547 */ /* 0x000fea000b800000 */
[----:B------:R-:W-:Y:S04]  /*5240*/  MOV R0, UR13 ;  /* 0x0000000d00007c02 */ /* 0x000fe80008000f00 */
[----:B------:R-:W-:Y:S04]  /*5250*/  SHF.L.U32 R3, R0, 0x1f, RZ ;  /* 0x0000001f00037819 */ /* 0x000fe800000006ff */
[----:B------:R-:W1:Y:S02]  /*5260*/  SYNCS.PHASECHK.TRANS64.TRYWAIT P0, [UR6+0x238], R3 ;  /* 0x00023803ff0075a7 */ /* 0x000e640008001106 */
[----:B-1----:R-:W-:Y:S05]  /*5270*/  @!P0 BRA `(.L_x_102) ;  /* 0x0000003c00108947 */ /* 0x002fea0003800000 */
.L_x_101:
[----:B------:R-:W-:Y:S05]  /*5280*/  BRA.U !UP3, `(.L_x_103) ;  /* 0x000000010b347547 */ /* 0x000fea000b800000 */
[----:B------:R-:W-:Y:S01]  /*5290*/  UPLOP3.LUT UP0, UPT, UPT, UPT, UP2, 0x80, 0x8 ;  /* 0x000000000008789c */ /* 0x000fe20003f0f020 */
[----:B-1----:R-:W-:Y:S02]  /*52a0*/  HFMA2 R0, -RZ, RZ, 0, 5.9604644775390625e-08 ;  /* 0x00000001ff007431 */ /* 0x002fe400000001ff */
[----:B------:R-:W-:Y:S03]  /*52b0*/  IMAD.MOV.U32 R164, RZ, RZ, 0x1 ;  /* 0x00000001ffa47424 */ /* 0x000fe600078e00ff */
[----:B------:R-:W-:Y:S05]  /*52c0*/  PLOP3.LUT P0, PT, PT, PT, UP0, 0x80, 0x8 ;  /* 0x000000000008781c */ /* 0x000fea0003f0f008 */
[----:B------:R-:W1:Y:S01]  /*52d0*/  @UP0 LDCU.64 UR8, c[0x0][0x888] ;  /* 0x00011100ff0807ac */ /* 0x000e620008000a00 */
[----:B------:R-:W-:Y:S07]  /*52e0*/  @UP0 UIMAD UR7, UR36, UR4, URZ ;  /* 0x00000004240702a4 */ /* 0x000fee000f8e02ff */
[----:B------:R-:W-:Y:S01]  /*52f0*/  @!P0 PRMT R164, R0, 0x7610, R164 ;  /* 0x0000761000a48816 */ /* 0x000fe200000000a4 */
[----:B-1----:R-:W-:Y:S03]  /*5300*/  @UP0 UIMAD.WIDE UR8, UR7, 0x4, UR8 ;  /* 0x00000004070808a5 */ /* 0x002fe6000f8e0208 */
[----:B------:R-:W1:Y:S03]  /*5310*/  @!UP0 LDCU UR7, c[0x0][0x880] ;  /* 0x00011000ff0787ac */ /* 0x000e660008000800 */
[----:B------:R-:W-:Y:S01]  /*5320*/  IMAD.U32 R10, RZ, RZ, UR8 ;  /* 0x00000008ff0a7e24 */ /* 0x000fe2000f8e00ff */
[----:B------:R-:W-:Y:S05]  /*5330*/  MOV R11, UR9 ;  /* 0x00000009000b7c02 */ /* 0x000fea0008000f00 */
[----:B-----5:R3:W5:Y:S02]  /*5340*/  @P0 LDG.E R81, desc[UR40][R10.64] ;  /* 0x000000280a510981 */ /* 0x020764000c1e1900 */
[----:B-1-3--:R-:W-:Y:S07]  /*5350*/  @!P0 IMAD.U32 R81, RZ, RZ, UR7 ;  /* 0x00000007ff518e24 */ /* 0x00afee000f8e00ff */
.L_x_103:
[----:B-----5:R-:W-:Y:S01]  /*5360*/  @!P4 FSETP.EQ.AND P5, PT, R81, RZ, PT ;  /* 0x000000ff5100c20b */ /* 0x020fe20003fa2000 */
[----:B------:R-:W-:Y:S01]  /*5370*/  @!UPT UIADD3 URZ, UPT, UPT, URZ, URZ, URZ ;  /* 0x000000fffffff290 */ /* 0x000fe2000fffe0ff */
[----:B------:R-:W-:Y:S11]  /*5380*/  @!P4 BRA `(.L_x_104) ;  /* 0x000000000014c947 */ /* 0x000ff60003800000 */
[----:B------:R-:W-:Y:S02]  /*5390*/  LOP3.LUT P0, RZ, R164, 0xff, RZ, 0xc0, !PT ;  /* 0x000000ffa4ff7812 */ /* 0x000fe4000780c0ff */
[----:B------:R-:W-:Y:S04]  /*53a0*/  PLOP3.LUT P5, PT, PT, PT, UP0, 0x80, 0x8 ;  /* 0x000000000008781c */ /* 0x000fe80003faf008 */
[----:B------:R-:W-:Y:S07]  /*53b0*/  PLOP3.LUT P5, PT, P5, PT, PT, 0x8, 0x80 ;  /* 0x000000000080781c */ /* 0x000fee0002fae170 */
[----:B------:R-:W-:Y:S11]  /*53c0*/  @P0 FSETP.EQ.AND P5, PT, R81, RZ, PT ;  /* 0x000000ff5100020b */ /* 0x000ff60003fa2000 */
[----:B------:R-:W-:Y:S02]  /*53d0*/  @!UPT UIADD3 URZ, UPT, UPT, URZ, URZ, URZ ;  /* 0x000000fffffff290 */ /* 0x000fe4000fffe0ff */
.L_x_104:
[----:B------:R-:W3:Y:S01]  /*53e0*/  SYNCS.PHASECHK.TRANS64.TRYWAIT P4, [UR6+0x228], R26 ;  /* 0x0002281aff0075a7 */ /* 0x000ee20008081106 */
[----:B------:R-:W-:Y:S01]  /*53f0*/  @P3 SHF.R.U32.HI R27, RZ, 0x10, R21 ;  /* 0x00000010ff1b3819 */ /* 0x000fe20000011615 */
[----:B------:R-:W-:Y:S01]  /*5400*/  VIADD R29, R29, 0x1 ;  /* 0x000000011d1d7836 */ /* 0x000fe20000000000 */
[----:B------:R-:W5:Y:S08]  /*5410*/  LDC.64 R14, c[0x0][0xb10] ;  /* 0x0002c400ff0e7b82 */ /* 0x000f700000000a00 */
[----:B------:R-:W2:Y:S08]  /*5420*/  LDC.64 R10, c[0x0][0xb18] ;  /* 0x0002c600ff0a7b82 */ /* 0x000eb00000000a00 */
[----:B-1----:R-:W1:Y:S08]  /*5430*/  @!P1 LDC R0, c[0x0][0xb20] ;  /* 0x0002c800ff009b82 */ /* 0x002e700000000800 */
[----:B------:R-:W4:Y:S01]  /*5440*/  @!P1 LDC R3, c[0x0][0xb0c] ;  /* 0x0002c300ff039b82 */ /* 0x000f220000000800 */
[----:B-----5:R-:W-:Y:S05]  /*5450*/  @!P1 IMAD.HI.U32 R14, R13, R14, RZ ;  /* 0x0000000e0d0e9227 */ /* 0x020fea00078e00ff */
[----:B------:R-:W-:Y:S01]  /*5460*/  @!P1 SHF.R.U32.HI R14, RZ, R15, R14 ;  /* 0x0000000fff0e9219 */ /* 0x000fe2000001160e */
[----:B--2---:R-:W-:Y:S01]  /*5470*/  @!P1 IMAD.HI.U32 R11, R8, R11, RZ ;  /* 0x0000000b080b9227 */ /* 0x004fe200078e00ff */
[----:B------:R-:W-:Y:S04]  /*5480*/  @!P1 ISETP.NE.AND P0, PT, R10, 0x1, PT ;  /* 0x000000010a00980c */ /* 0x000fe80003f05270 */
[----:B-1----:R-:W-:Y:S02]  /*5490*/  @!P1 SHF.R.U32.HI R9, RZ, R0, R11 ;  /* 0x00000000ff099219 */ /* 0x002fe4000001160b */
[----:B----4-:R-:W-:Y:S02]  /*54a0*/  @!P1 ISETP.NE.AND P2, PT, R3, 0x1, PT ;  /* 0x000000010300980c */ /* 0x010fe40003f45270 */
[----:B------:R-:W-:Y:S02]  /*54b0*/  @!P1 SEL R9, R8, R9, !P0 ;  /* 0x0000000908099207 */ /* 0x000fe40004000000 */
[----:B------:R-:W-:Y:S02]  /*54c0*/  ELECT P0, URZ, PT ;  /* 0x0000000000ff782f */ /* 0x000fe40003800000 */
[----:B------:R-:W-:Y:S05]  /*54d0*/  @!P1 SEL R14, R13, R14, !P2 ;  /* 0x0000000e0d0e9207 */ /* 0x000fea0005000000 */
[----:B------:R-:W-:Y:S02]  /*54e0*/  @!P1 IMAD.IADD R0, R9, 0x1, -R14 ;  /* 0x0000000109009824 */ /* 0x000fe400078e0a0e */
[----:B------:R-:W-:Y:S02]  /*54f0*/  @!P1 IMAD.IADD R9, R14, 0x1, -R9 ;  /* 0x000000010e099824 */ /* 0x000fe400078e0a09 */
[----:B------:R-:W-:Y:S02]  /*5500*/  @!P1 IMAD R13, R0, R3, R13 ;  /* 0x00000003000d9224 */ /* 0x000fe400078e020d */
[----:B------:R-:W-:Y:S01]  /*5510*/  @!P1 IMAD R8, R9, R10, R8 ;  /* 0x0000000a09089224 */ /* 0x000fe200078e0208 */
[----:B---3--:R-:W-:Y:S06]  /*5520*/  @!P4 BRA `(.L_x_105) ;  /* 0x00000038007cc947 */ /* 0x008fec0003800000 */
.L_x_216:
[----:B------:R-:W-:Y:S01]  /*5530*/  PLOP3.LUT P5, PT, P5, P0, PT, 0xf2, 0x2f ;  /* 0x00000000002f781c */ /* 0x000fe20002fa1e72 */
[----:B------:R-:W-:Y:S01]  /*5540*/  UMOV UR14, 0x0 ;  /* 0x00000000000e7882 */ /* 0x000fe20000000000 */
[----:B------:R-:W-:Y:S01]  /*5550*/  LOP3.LUT R30, R30, 0x1, RZ, 0x3c, !PT ;  /* 0x000000011e1e7812 */ /* 0x000fe200078e3cff */
[----:B------:R-:W-:Y:S01]  /*5560*/  UMOV UR15, 0x10000000 ;  /* 0x10000000000f7882 */ /* 0x000fe20000000000 */
[----:B------:R-:W-:Y:S01]  /*5570*/  UMOV UR12, UR36 ;  /* 0x00000024000c7c82 */ /* 0x000fe20008000000 */
[----:B------:R-:W-:Y:S08]  /*5580*/  @P3 R2UR UR36, R27 ;  /* 0x000000001b2432ca */ /* 0x000ff000000e0000 */
[----:B-1----:R-:W-:Y:S01]  /*5590*/  @!P5 IADD3 R3, P0, PT, R32, 0x580, RZ ;  /* 0x000005802003d810 */ /* 0x002fe20007f1e0ff */
[----:B------:R-:W-:Y:S01]  /*55a0*/  @!P5 IMAD.SHL.U32 R155, R155, 0x40, RZ ;  /* 0x000000409b9bd824 */ /* 0x000fe200078e00ff */
[----:B------:R-:W-:Y:S01]  /*55b0*/  VOTEU.ALL UP1, P5 ;  /* 0x0000000000ff7886 */ /* 0x000fe20002820000 */
[----:B------:R-:W-:Y:S01]  /*55c0*/  @!P5 IMAD.SHL.U32 R165, R165, 0x80, RZ ;  /* 0x00000080a5a5d824 */ /* 0x000fe200078e00ff */
[----:B------:R-:W-:Y:S01]  /*55d0*/  @!P5 R2UR UR8, R3 ;  /* 0x000000000308d2ca */ /* 0x000fe200000e0000 */
[----:B------:R-:W-:Y:S01]  /*55e0*/  @!P5 IMAD.X R0, RZ, RZ, R33, P0 ;  /* 0x000000ffff00d224 */ /* 0x000fe200000e0621 */
[----:B------:R-:W-:Y:S01]  /*55f0*/  @!P5 R2UR UR10, R155 ;  /* 0x000000009b0ad2ca */ /* 0x000fe200000e0000 */
[----:B------:R-:W-:Y:S01]  /*5600*/  @!UP1 UIADD3 UR9, UPT, UPT, UR6, 0x220, URZ ;  /* 0x0000022006099890 */ /* 0x000fe2000fffe0ff */
[----:B------:R-:W-:Y:S01]  /*5610*/  @!P5 R2UR UR11, R165 ;  /* 0x00000000a50bd2ca */ /* 0x000fe200000e0000 */
[----:B------:R-:W-:Y:S01]  /*5620*/  IMAD.IADD R155, R8, 0x1, R143 ;  /* 0x00000001089b7824 */ /* 0x000fe200078e028f */
[----:B------:R-:W-:Y:S01]  /*5630*/  @!P5 R2UR UR7, R0 ;  /* 0x000000000007d2ca */ /* 0x000fe200000e0000 */
[----:B------:R-:W-:Y:S01]  /*5640*/  IMAD.IADD R165, R13, 0x1, R154 ;  /* 0x000000010da57824 */ /* 0x000fe200078e029a */
[C---:B------:R-:W-:Y:S04]  /*5650*/  ISETP.NE.AND P0, PT, R29.reuse, 0x2, PT ;  /* 0x000000021d00780c */ /* 0x040fe80003f05270 */
[----:B------:R-:W-:Y:S01]  /*5660*/  SEL R3, RZ, 0x1, P0 ;  /* 0x00000001ff037807 */ /* 0x000fe20000000000 */
[----:B------:R-:W-:Y:S01]  /*5670*/  IMAD.U32 R10, RZ, RZ, UR8 ;  /* 0x00000008ff0a7e24 */ /* 0x000fe2000f8e00ff */
[----:B------:R-:W-:Y:S01]  /*5680*/  @!UP1 UIADD3 UR8, UPT, UPT, UR6, 0x400, URZ ;  /* 0x0000040006089890 */ /* 0x000fe2000fffe0ff */
[----:B------:R-:W-:Y:S01]  /*5690*/  SEL R29, R29, RZ, P0 ;  /* 0x000000ff1d1d7207 */ /* 0x000fe20000000000 */
[----:B------:R-:W-:Y:S01]  /*56a0*/  VOTEU.ALL UP1, P5 ;  /* 0x0000000000ff7886 */ /* 0x000fe20002820000 */
[----:B------:R-:W-:Y:S02]  /*56b0*/  LOP3.LUT R28, R28, R3, RZ, 0x3c, !PT ;  /* 0x000000031c1c7212 */ /* 0x000fe400078e3cff */
[----:B------:R-:W-:Y:S01]  /*56c0*/  IMAD.U32 R11, RZ, RZ, UR7 ;  /* 0x00000007ff0b7e24 */ /* 0x000fe2000f8e00ff */
[----:B------:R-:W-:Y:S04]  /*56d0*/  @!P5 R2UR UR16, R10 ;  /* 0x000000000a10d2ca */ /* 0x000fe800000e0000 */
[----:B------:R-:W-:Y:S11]  /*56e0*/  @!P5 R2UR UR17, R11 ;  /* 0x000000000b11d2ca */ /* 0x000ff600000e0000 */
[----:B------:R-:W-:Y:S02]  /*56f0*/  @!UPT UIADD3 URZ, UPT, UPT, URZ, URZ, URZ ;  /* 0x000000fffffff290 */ /* 0x000fe4000fffe0ff */
[----:B------:R3:W-:Y:S01]  /*5700*/  @!UP1 UTMALDG.3D [UR8], [UR16], desc[UR14] ;  /* 0x00000e08100095b4 */ /* 0x0007e20008011000 */
[----:B------:R3:W-:Y:S01]  /*5710*/  @!P5 SYNCS.ARRIVE.TRANS64.RED.A0TR RZ, [UR6+0x220], R25 ;  /* 0x00022019ffffd9a7 */ /* 0x0007e20008300406 */
[----:B------:R-:W-:Y:S01]  /*5720*/  UPLOP3.LUT UP1, UPT, UPT, UPT, UPT, 0x80, 0x8 ;  /* 0x000000000008789c */ /* 0x000fe20003f2f070 */
[----:B------:R-:W-:Y:S01]  /*5730*/  SYNCS.ARRIVE.TRANS64.RED.A1T0 RZ, [UR37], RZ ;  /* 0x000000ffffff79a7 */ /* 0x000fe20008100425 */
[----:B------:R-:W-:Y:S09]  /*5740*/  @P3 BRA `(.L_x_106) ;  /* 0xfffffff400b43947 */ /* 0x000ff2000383ffff */
[----:B------:R-:W-:Y:S07]  /*5750*/  MOV R0, UR6 ;  /* 0x0000000600007c02 */ /* 0x000fee0008000f00 */
.L_x_107:
[----:B-1----:R-:W-:-:S04]  /*5760*/  SHF.L.U32 R3, R30, 0x1f, RZ ;  /* 0x0000001f1e037819 */ /* 0x002fc800000006ff */
[----:B------:R1:W2:Y:S03]  /*5770*/  SYNCS.PHASECHK.TRANS64.TRYWAIT P0, [R0+URZ+0x228], R3 ;  /* 0x00022803000075a7 */ /* 0x0002a600080011ff */
[----:B--2---:R-:W-:Y:S05]  /*5780*/  @!P0 NANOSLEEP.SYNCS 0x989680 ;  /* 0x009896800000895d */ /* 0x004fea0003900000 */
[----:B------:R-:W2:Y:S02]  /*5790*/  @!P0 SYNCS.PHASECHK.TRANS64 P0, [R0+URZ+0x228], R3 ;  /* 0x00022803000085a7 */ /* 0x000ea400080010ff */
[----:B--23--:R-:W-:Y:S05]  /*57a0*/  @P0 EXIT ;  /* 0x000000000000094d */ /* 0x00cfea0003800000 */
[----:B------:R-:W-:Y:S05]  /*57b0*/  BRA `(.L_x_107) ;  /* 0xfffffffc00e87947 */ /* 0x000fea000383ffff */
.L_x_98:
[----:B------:R-:W-:-:S06]  /*57c0*/  UISETP.GE.AND UP1, UPT, UR8, 0x4, UPT ;  /* 0x000000040800788c */ /* 0x000fcc000bf26270 */
[----:B------:R-:W-:-:S13]  /*57d0*/  PLOP3.LUT P0, PT, PT, PT, UP1, 0x80, 0x8 ;  /* 0x000000000008781c */ /* 0x000fda0003f0f018 */
[----:B------:R-:W-:Y:S05]  /*57e0*/  @!P0 EXIT ;  /* 0x000000000000894d */ /* 0x000fea0003800000 */
[----:B------:R-:W-:Y:S01]  /*57f0*/  BAR.SYNC.DEFER_BLOCKING 0x6, 0xa0 ;  /* 0x0182800000007b1d */ /* 0x000fe20000010000 */
[C---:B------:R-:W-:Y:S02]  /*5800*/  IMAD.SHL.U32 R3, R166.reuse, 0x40, RZ ;  /* 0x00000040a6037824 */ /* 0x040fe400078e00ff */
[----:B------:R-:W-:Y:S02]  /*5810*/  HFMA2 R76, -RZ, RZ, 0, 0 ;  /* 0x00000000ff4c7431 */ /* 0x000fe400000001ff */
[C---:B------:R-:W-:Y:S01]  /*5820*/  IMAD.SHL.U32 R168, R166.reuse, 0x8, RZ ;  /* 0x00000008a6a87824 */ /* 0x040fe200078e00ff */
[----:B------:R-:W-:Y:S01]  /*5830*/  CS2R R174, SRZ ;  /* 0x0000000000ae7805 */ /* 0x000fe2000001ff00 */
[----:B------:R-:W-:Y:S01]  /*5840*/  IMAD.U32 R79, R166, 0x10000, RZ ;  /* 0x00010000a64f7824 */ /* 0x000fe200078e00ff */
[----:B------:R-:W-:Y:S01]  /*5850*/  UMOV UR43, 0x400 ;  /* 0x00000400002b7882 */ /* 0x000fe20000000000 */
[----:B------:R-:W-:Y:S01]  /*5860*/  LOP3.LUT R5, R3, 0x180, RZ, 0xc0, !PT ;  /* 0x0000018003057812 */ /* 0x000fe200078ec0ff */
[----:B------:R-:W-:Y:S01]  /*5870*/  ULEA UR43, UR37, UR43, 0x18 ;  /* 0x0000002b252b7291 */ /* 0x000fe2000f8ec0ff */
[----:B------:R-:W1:Y:S01]  /*5880*/  LDC R167, c[0x0][0x370] ;  /* 0x0000dc00ffa77b82 */ /* 0x000e620000000800 */
[----:B------:R-:W-:Y:S01]  /*5890*/  LOP3.LUT R79, R79, 0x600000, RZ, 0xc0, !PT ;  /* 0x006000004f4f7812 */ /* 0x000fe200078ec0ff */
[----:B------:R-:W-:Y:S01]  /*58a0*/  IMAD.MOV.U32 R181, RZ, RZ, RZ ;  /* 0x000000ffffb57224 */ /* 0x000fe200078e00ff */
[----:B------:R-:W-:Y:S01]  /*58b0*/  LOP3.LUT R168, R5, 0x30, R168, 0xf8, !PT ;  /* 0x0000003005a87812 */ /* 0x000fe200078ef8a8 */
[----:B------:R-:W-:Y:S01]  /*58c0*/  UIADD3 UR4, UPT, UPT, UR43, 0x2400, URZ ;  /* 0x000024002b047890 */ /* 0x000fe2000fffe0ff */
[----:B------:R-:W-:Y:S01]  /*58d0*/  IMAD.MOV.U32 R173, RZ, RZ, RZ ;  /* 0x000000ffffad7224 */ /* 0x000fe200078e00ff */
[----:B------:R-:W2:Y:S01]  /*58e0*/  LDCU.64 UR46, c[0x0][0x348] ;  /* 0x00006900ff2e77ac */ /* 0x000ea20008000a00 */
[----:B------:R-:W-:Y:S01]  /*58f0*/  LOP3.LUT R168, R168, 0x1e40, R3, 0xf8, !PT ;  /* 0x00001e40a8a87812 */ /* 0x000fe200078ef803 */
[----:B------:R-:W4:Y:S01]  /*5900*/  LDC R74, c[0x0][0xb0c] ;  /* 0x0002c300ff4a7b82 */ /* 0x000f220000000800 */
[----:B------:R-:W-:Y:S01]  /*5910*/  IMAD.SHL.U32 R3, R166, 0x10, RZ ;  /* 0x00000010a6037824 */ /* 0x000fe200078e00ff */
[----:B------:R-:W-:Y:S01]  /*5920*/  MOV R179, UR4 ;  /* 0x0000000400b37c02 */ /* 0x000fe20008000f00 */
[----:B------:R-:W1:Y:S03]  /*5930*/  LDCU.64 UR38, c[0x0][0x888] ;  /* 0x00011100ff2677ac */ /* 0x000e660008000a00 */
[C---:B------:R-:W-:Y:S01]  /*5940*/  LOP3.LUT R5, R3.reuse, 0x20, RZ, 0xc0, !PT ;  /* 0x0000002003057812 */ /* 0x040fe200078ec0ff */
[----:B------:R-:W3:Y:S01]  /*5950*/  LDS R0, [UR43+0x2f0] ;  /* 0x0002f02bff007984 */ /* 0x000ee20008000800 */
[----:B------:R-:W1:Y:S01]  /*5960*/  LDC R170, c[0x0][0xb20] ;  /* 0x0002c800ffaa7b82 */ /* 0x000e620000000800 */
[----:B------:R-:W-:Y:S01]  /*5970*/  LOP3.LUT R3, R3, 0x40, RZ, 0xc0, !PT ;  /* 0x0000004003037812 */ /* 0x000fe200078ec0ff */
[----:B------:R-:W-:-:S06]  /*5980*/  UIADD3 UR42, UPT, UPT, UR43, 0x400, URZ ;  /* 0x000004002b2a7890 */ /* 0x000fcc000fffe0ff */
[----:B------:R-:W1:Y:S08]  /*5990*/  LDC R73, c[0x0][0xb30] ;  /* 0x0002cc00ff497b82 */ /* 0x000e700000000800 */
[----:B------:R-:W1:Y:S08]  /*59a0*/  LDC.64 R152, c[0x0][0xb10] ;  /* 0x0002c400ff987b82 */ /* 0x000e700000000a00 */
[----:B------:R-:W1:Y:S08]  /*59b0*/  LDC.64 R70, c[0x0][0xb18] ;  /* 0x0002c600ff467b82 */ /* 0x000e700000000a00 */
[----:B------:R-:W1:Y:S01]  /*59c0*/  LDC.64 R148, c[0x0][0x888] ;  /* 0x00022200ff947b82 */ /* 0x000e620000000a00 */
[----:B---3--:R-:W-:-:S07]  /*59d0*/  IMAD.IADD R79, R0, 0x1, R79 ;  /* 0x00000001004f7824 */ /* 0x008fce00078e024f */
[----:B------:R-:W3:Y:S01]  /*59e0*/  LDC.64 R68, c[0x0][0xb28] ;  /* 0x0002ca00ff447b82 */ /* 0x000ee20000000a00 */
[----:B------:R-:W-:-:S05]  /*59f0*/  VIADD R0, R168, UR43 ;  /* 0x0000002ba8007c36 */ /* 0x000fca0008000000 */
[--C-:B------:R-:W-:Y:S02]  /*5a00*/  IADD3 R178, PT, PT, -R5, 0x400, R0.reuse ;  /* 0x0000040005b27810 */ /* 0x100fe40007ffe100 */
[----:B------:R-:W1:Y:S01]  /*5a10*/  LDC.64 R150, c[0x0][0x890] ;  /* 0x00022400ff967b82 */ /* 0x000e620000000a00 */
[----:B------:R-:W-:Y:S02]  /*5a20*/  IADD3 R177, PT, PT, -R3, 0x400, R0 ;  /* 0x0000040003b17810 */ /* 0x000fe40007ffe100 */
[----:B------:R-:W-:-:S05]  /*5a30*/  IMAD.IADD R176, R178, 0x1, -R3 ;  /* 0x00000001b2b07824 */ /* 0x000fca00078e0a03 */
[----:B------:R-:W1:Y:S08]  /*5a40*/  LDC.64 R146, c[0x0][0x8b0] ;  /* 0x00022c00ff927b82 */ /* 0x000e700000000a00 */
[----:B------:R-:W1:Y:S08]  /*5a50*/  LDC.64 R144, c[0x0][0x8a8] ;  /* 0x00022a00ff907b82 */ /* 0x000e700000000a00 */
[----:B--2-4-:R-:W1:Y:S02]  /*5a60*/  LDC R172, c[0x0][0x374] ;  /* 0x0000dd00ffac7b82 */ /* 0x014e640000000800 */
.L_x_125:
[C---:B------:R-:W-:Y:S02]  /*5a70*/  LEA R0, R181.reuse, UR43, 0x3 ;  /* 0x0000002bb5007c11 */ /* 0x040fe4000f8e18ff */
[----:B------:R-:W-:Y:S02]  /*5a80*/  SHF.L.U32 R3, R174, 0x1f, RZ ;  /* 0x0000001fae037819 */ /* 0x000fe400000006ff */
[----:B------:R-:W-:Y:S02]  /*5a90*/  LEA R16, R181, UR43, 0x4 ;  /* 0x0000002bb5107c11 */ /* 0x000fe4000f8e20ff */
[----:B--2---:R-:W2:Y:S02]  /*5aa0*/  SYNCS.PHASECHK.TRANS64.TRYWAIT P0, [R0+URZ+0x240], R3 ;  /* 0x00024003000075a7 */ /* 0x004ea400080011ff */
[----:B-12---:R-:W-:Y:S05]  /*5ab0*/  @!P0 BRA `(.L_x_108) ;  /* 0x0000003400308947 */ /* 0x006fea0003800000 */
.L_x_217:
[----:B------:R-:W4:Y:S01]  /*5ac0*/  LDC.64 R12, c[0x0][0xb10] ;  /* 0x0002c400ff0c7b82 */ /* 0x000f220000000a00 */
[----:B------:R-:W3:Y:S01]  /*5ad0*/  LDS.128 R16, [R16+0x2d0] ;  /* 0x0002d00010107984 */ /* 0x000ee20000000c00 */
[----:B-1----:R-:W-:Y:S01]  /*5ae0*/  ISETP.NE.AND P1, PT, R73, 0x1, PT ;  /* 0x000000014900780c */ /* 0x002fe20003f25270 */
[----:B--2---:R-:W-:Y:S01]  /*5af0*/  VIADD R0, R0, 0x250 ;  /* 0x0000025000007836 */ /* 0x004fe20000000000 */
[----:B------:R-:W-:Y:S04]  /*5b00*/  ISETP.GE.AND P0, PT, R72, 0x1, PT ;  /* 0x000000014800780c */ /* 0x000fe80003f06270 */
[----:B------:R-:W1:Y:S01]  /*5b10*/  LDC.64 R10, c[0x0][0xb18] ;  /* 0x0002c600ff0a7b82 */ /* 0x000e620000000a00 */
[----:B------:R-:W-:Y:S01]  /*5b20*/  PRMT R0, RZ, 0x654, R0 ;  /* 0x00000654ff007816 */ /* 0x000fe20000000000 */
[----:B------:R-:W-:Y:S01]  /*5b30*/  @!PT LDS RZ, [RZ] ;  /* 0x00000000fffff984 */ /* 0x000fe20000000800 */
[----:B------:R-:W-:Y:S01]  /*5b40*/  @!PT LDS RZ, [RZ] ;  /* 0x00000000fffff984 */ /* 0x000fe20000000800 */
[----:B------:R-:W-:Y:S01]  /*5b50*/  @!PT LDS RZ, [RZ] ;  /* 0x00000000fffff984 */ /* 0x000fe20000000800 */
[----:B------:R-:W-:Y:S01]  /*5b60*/  @!PT LDS RZ, [RZ] ;  /* 0x00000000fffff984 */ /* 0x000fe20000000800 */
[----:B------:R2:W-:Y:S06]  /*5b70*/  MEMBAR.ALL.CTA ;  /* 0x0000000000007992 */ /* 0x0005ec0000008000 */
[----:B--2---:R-:W2:Y:S01]  /*5b80*/  FENCE.VIEW.ASYNC.S ;  /* 0x00000000000073c6 */ /* 0x004ea20000000000 */
[----:B------:R-:W1:Y:S08]  /*5b90*/  @!P1 LDC R14, c[0x0][0xb20] ;  /* 0x0002c800ff0e9b82 */ /* 0x000e700000000800 */
[----:B------:R-:W1:Y:S01]  /*5ba0*/  @!P1 LDC R9, c[0x0][0xb0c] ;  /* 0x0002c300ff099b82 */ /* 0x000e620000000800 */
[----:B--2---:R2:W-:Y:S01]  /*5bb0*/  SYNCS.ARRIVE.TRANS64.RED.A1T0 RZ, [R0+URZ], RZ ;  /* 0x000000ff00ff79a7 */ /* 0x0045e200081004ff */
[----:B---3--:R-:W-:Y:S04]  /*5bc0*/  LOP3.LUT P4, RZ, R18, 0x1, RZ, 0xc0, !PT ;  /* 0x0000000112ff7812 */ /* 0x008fe8000788c0ff */
[----:B------:R-:W-:Y:S09]  /*5bd0*/  P2R R180, PR, RZ, 0x10 ;  /* 0x00000010ffb47803 */ /* 0x000ff20000000000 */
[----:B------:R-:W-:Y:S02]  /*5be0*/  @P4 MOV R77, R16 ;  /* 0x00000010004d4202 */ /* 0x000fe40000000f00 */
[----:B------:R-:W-:Y:S01]  /*5bf0*/  @P4 LOP3.LUT R75, R17, 0xffff, RZ, 0xc0, !PT ;  /* 0x0000ffff114b4812 */ /* 0x000fe200078ec0ff */
[----:B--2-4-:R-:W-:Y:S06]  /*5c00*/  @!P0 BRA `(.L_x_109) ;  /* 0x0000000000a48947 */ /* 0x014fec0003800000 */
[----:B------:R-:W-:Y:S01]  /*5c10*/  IMAD.HI.U32 R21, R172, R71, RZ ;  /* 0x00000047ac157227 */ /* 0x000fe200078e00ff */
[----:B------:R-:W-:Y:S02]  /*5c20*/  ISETP.NE.AND P0, PT, R70, 0x1, PT ;  /* 0x000000014600780c */ /* 0x000fe40003f05270 */
[----:B------:R-:W-:Y:S01]  /*5c30*/  ISETP.NE.AND P2, PT, R72, 0x1, PT ;  /* 0x000000014800780c */ /* 0x000fe20003f45270 */
[----:B------:R-:W-:Y:S01]  /*5c40*/  IMAD.HI.U32 R20, R167, R152, RZ ;  /* 0x00000098a7147227 */ /* 0x000fe200078e00ff */
[----:B------:R-:W-:Y:S02]  /*5c50*/  SHF.R.U32.HI R21, RZ, R170, R21 ;  /* 0x000000aaff157219 */ /* 0x000fe40000011615 */
[----:B------:R-:W-:Y:S01]  /*5c60*/  ISETP.NE.AND P3, PT, R74, 0x1, PT ;  /* 0x000000014a00780c */ /* 0x000fe20003f65270 */
[----:B------:R-:W-:Y:S01]  /*5c70*/  IMAD.HI.U32 R24, R77, R152, RZ ;  /* 0x000000984d187227 */ /* 0x000fe200078e00ff */
[----:B------:R-:W-:Y:S02]  /*5c80*/  SHF.R.U32.HI R20, RZ, R153, R20 ;  /* 0x00000099ff147219 */ /* 0x000fe40000011614 */
[----:B------:R-:W-:Y:S01]  /*5c90*/  SEL R3, R172, R21, !P0 ;  /* 0x00000015ac037207 */ /* 0x000fe20004000000 */
[----:B------:R-:W-:Y:S01]  /*5ca0*/  IMAD.HI.U32 R21, R75, R71, RZ ;  /* 0x000000474b157227 */ /* 0x000fe200078e00ff */
[----:B------:R-:W-:Y:S02]  /*5cb0*/  SEL R7, R167, R20, !P3 ;  /* 0x00000014a7077207 */ /* 0x000fe40005800000 */
[----:B------:R-:W-:Y:S01]  /*5cc0*/  SHF.R.U32.HI R24, RZ, R153, R24 ;  /* 0x00000099ff187219 */ /* 0x000fe20000011618 */
[-C--:B------:R-:W-:Y:S04]  /*5cd0*/  IMAD.HI.U32 R20, R3, R68.reuse, RZ ;  /* 0x0000004403147227 */ /* 0x080fe800078e00ff */
[----:B------:R-:W-:Y:S01]  /*5ce0*/  IMAD.HI.U32 R22, R7, R68, RZ ;  /* 0x0000004407167227 */ /* 0x000fe200078e00ff */
[-C--:B------:R-:W-:Y:S02]  /*5cf0*/  @P2 SHF.R.U32.HI R3, RZ, R69.reuse, R20 ;  /* 0x00000045ff032219 */ /* 0x080fe40000011614 */
[----:B------:R-:W-:Y:S02]  /*5d00*/  SHF.R.U32.HI R20, RZ, R170, R21 ;  /* 0x000000aaff147219 */ /* 0x000fe40000011615 */
[----:B------:R-:W-:Y:S01]  /*5d10*/  @P2 SHF.R.U32.HI R7, RZ, R69, R22 ;  /* 0x00000045ff072219 */ /* 0x000fe20000011616 */
[C---:B------:R-:W-:Y:S01]  /*5d20*/  IMAD R2, R72.reuse, R3, RZ ;  /* 0x0000000348027224 */ /* 0x040fe200078e02ff */
[----:B------:R-:W-:Y:S02]  /*5d30*/  SEL R5, R75, R20, !P0 ;  /* 0x000000144b057207 */ /* 0x000fe40004000000 */
[----:B------:R-:W-:Y:S01]  /*5d40*/  SEL R3, R77, R24, !P3 ;  /* 0x000000184d037207 */ /* 0x000fe20005800000 */
[----:B------:R-:W-:Y:S01]  /*5d50*/  IMAD R4, R72, R7, RZ ;  /* 0x0000000748047224 */ /* 0x000fe200078e02ff */
[C---:B------:R-:W-:Y:S01]  /*5d60*/  ISETP.GE.AND P0, PT, R5.reuse, R2, PT ;  /* 0x000000020500720c */ /* 0x040fe20003f06270 */
[----:B------:R-:W-:Y:S03]  /*5d70*/  IMAD.HI.U32 R6, R5, R68, RZ ;  /* 0x0000004405067227 */ /* 0x000fe600078e00ff */
[----:B------:R-:W-:Y:S01]  /*5d80*/  ISETP.GE.OR P0, PT, R3, R4, P0 ;  /* 0x000000040300720c */ /* 0x000fe20000706670 */
[----:B------:R-:W-:Y:S01]  /*5d90*/  IMAD.MOV R4, RZ, RZ, -R3 ;  /* 0x000000ffff047224 */ /* 0x000fe200078e0a03 */
[-C--:B------:R-:W-:Y:S03]  /*5da0*/  SHF.R.U32.HI R6, RZ, R69.reuse, R6 ;  /* 0x00000045ff067219 */ /* 0x080fe60000011606 */
[----:B------:R-:W-:Y:S01]  /*5db0*/  IMAD R77, R74, R4, R77 ;  /* 0x000000044a4d7224 */ /* 0x000fe200078e024d */
[----:B------:R-:W-:Y:S05]  /*5dc0*/  SEL R15, R5, R6, !P2 ;  /* 0x00000006050f7207 */ /* 0x000fea0005000000 */
[----:B------:R-:W-:Y:S02]  /*5dd0*/  IMAD.MOV R6, RZ, RZ, -R15 ;  /* 0x000000ffff067224 */ /* 0x000fe400078e0a0f */
[C---:B------:R-:W-:Y:S04]  /*5de0*/  @!P0 IMAD.HI.U32 R2, R3.reuse, R68, RZ ;  /* 0x0000004403028227 */ /* 0x040fe800078e00ff */
[----:B------:R-:W-:Y:S01]  /*5df0*/  IMAD R6, R72, R6, R5 ;  /* 0x0000000648067224 */ /* 0x000fe200078e0205 */
[----:B------:R-:W-:Y:S04]  /*5e00*/  @!P0 SHF.R.U32.HI R2, RZ, R69, R2 ;  /* 0x00000045ff028219 */ /* 0x000fe80000011602 */
[----:B------:R-:W-:Y:S02]  /*5e10*/  @!P0 SEL R0, R3, R2, !P2 ;  /* 0x0000000203008207 */ /* 0x000fe40005000000 */
[----:B------:R-:W-:Y:S02]  /*5e20*/  IADD3 R2, PT, PT, -R5, RZ, RZ ;  /* 0x000000ff05027210 */ /* 0x000fe40007ffe1ff */
[----:B------:R-:W-:Y:S01]  /*5e30*/  @!P0 IADD3 R8, PT, PT, R15, -R0, RZ ;  /* 0x800000000f088210 */ /* 0x000fe20007ffe0ff */
[----:B------:R-:W-:Y:S02]  /*5e40*/  @!P0 IMAD R0, R7, R6, R0 ;  /* 0x0000000607008224 */ /* 0x000fe400078e0200 */
[----:B------:R-:W-:Y:S02]  /*5e50*/  IMAD R75, R70, R2, R75 ;  /* 0x00000002464b7224 */ /* 0x000fe400078e024b */
[----:B------:R-:W-:Y:S02]  /*5e60*/  @!P0 IMAD R5, R8, R72, R3 ;  /* 0x0000004808058224 */ /* 0x000fe400078e0203 */
[----:B------:R-:W-:Y:S04]  /*5e70*/  @!P0 IMAD.MOV.U32 R3, RZ, RZ, R0 ;  /* 0x000000ffff038224 */ /* 0x000fe800078e0000 */
[----:B------:R-:W-:Y:S02]  /*5e80*/  IMAD R77, R3, R74, R77 ;  /* 0x0000004a034d7224 */ /* 0x000fe400078e024d */
[----:B------:R-:W-:Y:S07]  /*5e90*/  IMAD R75, R5, R70, R75 ;  /* 0x00000046054b7224 */ /* 0x000fee00078e024b */
.L_x_109:
[----:B------:R-:W-:Y:S01]  /*5ea0*/  @!P1 IMAD.HI.U32 R0, R77, R12, RZ ;  /* 0x0000000c4d009227 */ /* 0x000fe200078e00ff */
[----:B-1----:R-:W-:Y:S01]  /*5eb0*/  @!P1 ISETP.NE.AND P0, PT, R10, 0x1, PT ;  /* 0x000000010a00980c */ /* 0x002fe20003f05270 */
[----:B------:R-:W-:Y:S01]  /*5ec0*/  ULOP3.LUT UP0, URZ, UR42, 0x1b0, URZ, 0xc0, !UPT ;  /* 0x000001b02aff7892 */ /* 0x000fe2000f80c0ff */
[----:B------:R-:W-:Y:S01]  /*5ed0*/  @!P1 ISETP.NE.AND P2, PT, R9, 0x1, PT ;  /* 0x000000010900980c */ /* 0x000fe20003f45270 */
[----:B------:R-:W-:Y:S01]  /*5ee0*/  @!P1 IMAD.HI.U32 R3, R75, R11, RZ ;  /* 0x0000000b4b039227 */ /* 0x000fe200078e00ff */
[----:B------:R-:W-:Y:S02]  /*5ef0*/  @!P1 SHF.R.U32.HI R0, RZ, R13, R0 ;  /* 0x0000000dff009219 */ /* 0x000fe40000011600 */
[----:B------:R-:W-:Y:S01]  /*5f00*/  @P4 SHF.R.U32.HI R171, RZ, 0x10, R17 ;  /* 0x00000010ffab4819 */ /* 0x000fe20000011611 */
[----:B------:R-:W-:Y:S01]  /*5f10*/  VIADD R181, R181, 0x1 ;  /* 0x00000001b5b57836 */ /* 0x000fe20000000000 */
[----:B------:R-:W-:Y:S02]  /*5f20*/  @!P1 SHF.R.U32.HI R2, RZ, R14, R3 ;  /* 0x0000000eff029219 */ /* 0x000fe40000011603 */
[----:B------:R-:W-:Y:S02]  /*5f30*/  @!P1 SEL R3, R77, R0, !P2 ;  /* 0x000000004d039207 */ /* 0x000fe40005000000 */
[----:B------:R-:W-:Y:S05]  /*5f40*/  @!P1 SEL R2, R75, R2, !P0 ;  /* 0x000000024b029207 */ /* 0x000fea0004000000 */
[----:B------:R-:W-:Y:S02]  /*5f50*/  @!P1 IMAD.IADD R0, R2, 0x1, -R3 ;  /* 0x0000000102009824 */ /* 0x000fe400078e0a03 */
[----:B------:R-:W-:Y:S02]  /*5f60*/  @!P1 IMAD.IADD R2, R3, 0x1, -R2 ;  /* 0x0000000103029824 */ /* 0x000fe400078e0a02 */
[----:B------:R-:W-:Y:S02]  /*5f70*/  @!P1 IMAD R77, R0, R9, R77 ;  /* 0x00000009004d9224 */ /* 0x000fe400078e024d */
[----:B------:R-:W-:Y:S01]  /*5f80*/  @!P1 IMAD R75, R2, R10, R75 ;  /* 0x0000000a024b9224 */ /* 0x000fe200078e024b */
[----:B------:R-:W-:Y:S06]  /*5f90*/  BRA.U !UP0, `(.L_x_110) ;  /* 0x0000000108407547 */ /* 0x000fec000b800000 */
[----:B------:R-:W1:Y:S01]  /*5fa0*/  LDCU.64 UR8, c[0x4][0x80] ;  /* 0x01001000ff0877ac */ /* 0x000e620008000a00 */
[----:B------:R-:W-:Y:S01]  /*5fb0*/  MOV R3, 0x0 ;  /* 0x0000000000037802 */ /* 0x000fe20000000f00 */
[----:B------:R-:W-:Y:S02]  /*5fc0*/  HFMA2 R12, -RZ, RZ, 0, 5.9604644775390625e-08 ;  /* 0x00000001ff0c7431 */ /* 0x000fe400000001ff */
[----:B------:R-:W-:Y:S02]  /*5fd0*/  IMAD.MOV.U32 R8, RZ, RZ, 0x70 ;  /* 0x00000070ff087424 */ /* 0x000fe400078e00ff */
[----:B------:R-:W-:Y:S01]  /*5fe0*/  IMAD.MOV.U32 R13, RZ, RZ, RZ ;  /* 0x000000ffff0d7224 */ /* 0x000fe200078e00ff */
[----:B------:R-:W2:Y:S01]  /*5ff0*/  LDCU.64 UR6, c[0x4][0x88] ;  /* 0x01001100ff0677ac */ /* 0x000ea20008000a00 */
[----:B------:R-:W3:Y:S01]  /*6000*/  LDC.64 R2, c[0x4][R3] ;  /* 0x0100000003027b82 */ /* 0x000ee20000000a00 */
[----:B------:R-:W4:Y:S01]  /*6010*/  LDCU.64 UR4, c[0x4][0x8] ;  /* 0x01000100ff0477ac */ /* 0x000f220008000a00 */
[----:B-1----:R-:W-:Y:S01]  /*6020*/  MOV R5, UR9 ;  /* 0x0000000900057c02 */ /* 0x002fe20008000f00 */
[----:B------:R-:W-:Y:S01]  /*6030*/  IMAD.U32 R4, RZ, RZ, UR8 ;  /* 0x00000008ff047e24 */ /* 0x000fe2000f8e00ff */
[----:B--2---:R-:W-:Y:S01]  /*6040*/  MOV R7, UR7 ;  /* 0x0000000700077c02 */ /* 0x004fe20008000f00 */
[----:B------:R-:W-:Y:S01]  /*6050*/  IMAD.U32 R6, RZ, RZ, UR6 ;  /* 0x00000006ff067e24 */ /* 0x000fe2000f8e00ff */
[----:B----4-:R-:W-:Y:S01]  /*6060*/  MOV R11, UR5 ;  /* 0x00000005000b7c02 */ /* 0x010fe20008000f00 */
[----:B------:R-:W-:Y:S02]  /*6070*/  IMAD.U32 R10, RZ, RZ, UR4 ;  /* 0x00000004ff0a7e24 */ /* 0x000fe4000f8e00ff */
[----:B------:R-:W-:Y:S07]  /*6080*/  LEPC R20, `(.L_x_110) ;  /* 0x000000001014794e */ /* 0x000fee0000000000 */
[----:B---3-5:R-:W-:Y:S05]  /*6090*/  CALL.ABS.NOINC R2 ;  /* 0x0000000002007343 */ /* 0x028fea0003c00000 */
.L_x_110:
[----:B------:R-:W-:Y:S01]  /*60a0*/  LOP3.LUT P0, RZ, R179, 0x1b0, RZ, 0xc0, !PT ;  /* 0x000001b0b3ff7812 */ /* 0x000fe2000780c0ff */
[----:B------:R-:W-:Y:S11]  /*60b0*/  BSSY.RECONVERGENT B6, `(.L_x_111) ;  /* 0x0000013000067945 */ /* 0x000ff60003800200 */
[----:B------:R-:W-:Y:S01]  /*60c0*/  @!UPT UIADD3 URZ, UPT, UPT, URZ, URZ, URZ ;  /* 0x000000fffffff290 */ /* 0x000fe2000fffe0ff */
[----:B------:R-:W-:Y:S05]  /*60d0*/  @!P0 BRA `(.L_x_112) ;  /* 0x0000000000408947 */ /* 0x000fea0003800000 */
        /* <DEDUP_REMOVED lines=16> */
.L_x_112:
[----:B------:R-:W-:Y:S05]  /*61e0*/  BSYNC.RECONVERGENT B6 ;  /* 0x0000000000067941 */ /* 0x000fea0003800200 */
.L_x_111:
[----:B------:R-:W-:Y:S01]  /*61f0*/  ISETP.NE.U32.AND P3, PT, R150, RZ, PT ;  /* 0x000000ff9600720c */ /* 0x000fe20003f65070 */
[----:B------:R-:W-:Y:S01]  /*6200*/  UISETP.NE.AND UP1, UPT, UR44, URZ, UPT ;  /* 0x000000ff2c00728c */ /* 0x000fe2000bf25270 */
[----:B------:R-:W-:Y:S02]  /*6210*/  ISETP.NE.U32.AND P4, PT, R146, RZ, PT ;  /* 0x000000ff9200720c */ /* 0x000fe40003f85070 */
[----:B------:R-:W-:Y:S02]  /*6220*/  ISETP.NE.AND.EX P3, PT, R151, RZ, PT, P3 ;  /* 0x000000ff9700720c */ /* 0x000fe40003f65330 */
[----:B------:R-:W-:Y:S02]  /*6230*/  PLOP3.LUT P1, PT, PT, PT, PT, 0x8, 0x80 ;  /* 0x000000000080781c */ /* 0x000fe40003f2e170 */
[----:B------:R-:W-:Y:S02]  /*6240*/  PLOP3.LUT P0, PT, PT, PT, UP1, 0x80, 0x8 ;  /* 0x000000000008781c */ /* 0x000fe40003f0f018 */
[----:B------:R-:W-:Y:S02]  /*6250*/  ISETP.NE.AND.EX P4, PT, R147, RZ, PT, P4 ;  /* 0x000000ff9300720c */ /* 0x000fe40003f85340 */
[----:B------:R-:W1:Y:S09]  /*6260*/  @UP1 LDCU.64 UR4, c[0x0][0x888] ;  /* 0x00011100ff0417ac */ /* 0x000e720008000a00 */
[----:B------:R-:W-:Y:S01]  /*6270*/  @P0 PLOP3.LUT P1, PT, P3, PT, PT, 0x80, 0x8 ;  /* 0x000000000008081c */ /* 0x000fe20001f2f070 */
[----:B-1----:R-:W-:Y:S04]  /*6280*/  @UP1 UISETP.NE.U32.AND UP0, UPT, UR4, URZ, UPT ;  /* 0x000000ff0400128c */ /* 0x002fe8000bf05070 */
[----:B------:R-:W-:Y:S04]  /*6290*/  @UP1 UISETP.NE.AND.EX UP0, UPT, UR5, URZ, UPT, UP0 ;  /* 0x000000ff0500128c */ /* 0x000fe8000bf05300 */
[----:B------:R-:W-:Y:S01]  /*62a0*/  @UP1 USEL UR4, URZ, 0xffffffff, UP0 ;  /* 0xffffffffff041887 */ /* 0x000fe20008000000 */
[----:B------:R-:W-:Y:S11]  /*62b0*/  @!P3 BRA `(.L_x_113) ;  /* 0x00000000002cb947 */ /* 0x000ff60003800000 */
[----:B------:R-:W-:Y:S01]  /*62c0*/  ISETP.NE.U32.AND P2, PT, R148, RZ, PT ;  /* 0x000000ff9400720c */ /* 0x000fe20003f45070 */
[----:B------:R-:W-:Y:S03]  /*62d0*/  IMAD.MOV.U32 R164, RZ, RZ, 0x1 ;  /* 0x00000001ffa47424 */ /* 0x000fe600078e00ff */
[----:B------:R-:W-:Y:S11]  /*62e0*/  ISETP.NE.AND.EX P2, PT, R149, RZ, PT, P2 ;  /* 0x000000ff9500720c */ /* 0x000ff60003f45320 */
[----:B------:R-:W-:Y:S02]  /*62f0*/  @!UPT UIADD3 URZ, UPT, UPT, URZ, URZ, URZ ;  /* 0x000000fffffff290 */ /* 0x000fe4000fffe0ff */
[----:B------:R-:W1:Y:S01]  /*6300*/  @P2 LDC.64 R2, c[0x0][0x888] ;  /* 0x00022200ff022b82 */ /* 0x000e620000000a00 */
[----:B------:R-:W-:Y:S04]  /*6310*/  @P2 IMAD R0, R150, UR36, RZ ;  /* 0x0000002496002c24 */ /* 0x000fe8000f8e02ff */
[----:B-1----:R-:W-:Y:S04]  /*6320*/  @P2 IMAD.WIDE R2, R0, 0x4, R2 ;  /* 0x0000000400022825 */ /* 0x002fe800078e0202 */
[----:B------:R-:W-:Y:S01]  /*6330*/  HFMA2 R0, -RZ, RZ, 0, 5.9604644775390625e-08 ;  /* 0x00000001ff007431 */ /* 0x000fe200000001ff */
[----:B-----5:R1:W5:Y:S04]  /*6340*/  @P2 LDG.E R81, desc[UR40][R2.64] ;  /* 0x0000002802512981 */ /* 0x020368000c1e1900 */
[----:B------:R-:W-:Y:S01]  /*6350*/  @!P2 PRMT R164, R0, 0x7610, R164 ;  /* 0x0000761000a4a816 */ /* 0x000fe200000000a4 */
[----:B-1----:R-:W2:Y:S06]  /*6360*/  @!P2 LDC R81, c[0x0][0x880] ;  /* 0x00022000ff51ab82 */ /* 0x002eac0000000800 */
.L_x_113:
[----:B------:R-:W-:Y:S05]  /*6370*/  @!P4 BRA `(.L_x_114) ;  /* 0x000000000020c947 */ /* 0x000fea0003800000 */
[----:B------:R-:W-:Y:S04]  /*6380*/  ISETP.NE.U32.AND P2, PT, R144, RZ, PT ;  /* 0x000000ff9000720c */ /* 0x000fe80003f45070 */
[----:B------:R-:W-:Y:S11]  /*6390*/  ISETP.NE.AND.EX P2, PT, R145, RZ, PT, P2 ;  /* 0x000000ff9100720c */ /* 0x000ff60003f45320 */
[----:B------:R-:W-:Y:S02]  /*63a0*/  @!UPT UIADD3 URZ, UPT, UPT, URZ, URZ, URZ ;  /* 0x000000fffffff290 */ /* 0x000fe4000fffe0ff */
[----:B------:R-:W1:Y:S01]  /*63b0*/  @P2 LDC.64 R2, c[0x0][0x8a8] ;  /* 0x00022a00ff022b82 */ /* 0x000e620000000a00 */
[----:B------:R-:W-:Y:S04]  /*63c0*/  @P2 IMAD R0, R146, UR36, RZ ;  /* 0x0000002492002c24 */ /* 0x000fe8000f8e02ff */
[----:B-1----:R-:W-:Y:S05]  /*63d0*/  @P2 IMAD.WIDE R2, R0, 0x4, R2 ;  /* 0x0000000400022825 */ /* 0x002fea00078e0202 */
[----:B-----5:R1:W5:Y:S02]  /*63e0*/  @P2 LDG.E R78, desc[UR40][R2.64] ;  /* 0x00000028024e2981 */ /* 0x020364000c1e1900 */
[----:B-1----:R-:W3:Y:S02]  /*63f0*/  @!P2 LDC R78, c[0x0][0x8a0] ;  /* 0x00022800ff4eab82 */ /* 0x002ee40000000800 */
.L_x_114:
[----:B--2--5:R-:W-:Y:S01]  /*6400*/  @P0 FSETP.NEU.AND P4, PT, R81, RZ, PT ;  /* 0x000000ff5100020b */ /* 0x024fe20003f8d000 */
[----:B------:R-:W-:Y:S01]  /*6410*/  IMAD.U32 R0, RZ, RZ, UR4 ;  /* 0x00000004ff007e24 */ /* 0x000fe2000f8e00ff */
[----:B------:R-:W-:Y:S01]  /*6420*/  @P0 LOP3.LUT P2, RZ, R164, 0xff, RZ, 0xc0, !PT ;  /* 0x000000ffa4ff0812 */ /* 0x000fe2000784c0ff */
[----:B------:R-:W-:Y:S01]  /*6430*/  BSSY B1, `(.L_x_115) ;  /* 0x000003d000017945 */ /* 0x000fe20003800000 */
[----:B------:R-:W-:Y:S01]  /*6440*/  @P0 SEL R3, RZ, 0xffffffff, P4 ;  /* 0xffffffffff030807 */ /* 0x000fe20002000000 */
[C---:B------:R-:W-:Y:S01]  /*6450*/  IMAD R64, R76.reuse, 0x40, R79 ;  /* 0x000000404c407824 */ /* 0x040fe200078e024f */
[----:B------:R-:W-:Y:S02]  /*6460*/  LEA R156, R76, UR43, 0x3 ;  /* 0x0000002b4c9c7c11 */ /* 0x000fe4000f8e18ff */
[----:B------:R-:W-:Y:S02]  /*6470*/  CS2R R86, SRZ ;  /* 0x0000000000567805 */ /* 0x000fe4000001ff00 */
[----:B------:R-:W-:Y:S02]  /*6480*/  @P1 SEL R3, R0, R3, !P2 ;  /* 0x0000000300031207 */ /* 0x000fe40005000000 */
[----:B------:R-:W-:Y:S02]  /*6490*/  CS2R R84, SRZ ;  /* 0x0000000000547805 */ /* 0x000fe4000001ff00 */
[----:B------:R-:W-:Y:S02]  /*64a0*/  SHF.L.U32 R5, R175, 0x1f, RZ ;  /* 0x0000001faf057819 */ /* 0x000fe400000006ff */
[----:B------:R-:W-:Y:S02]  /*64b0*/  CS2R R90, SRZ ;  /* 0x00000000005a7805 */ /* 0x000fe4000001ff00 */
[----:B------:R-:W-:Y:S02]  /*64c0*/  @P0 LOP3.LUT R3, R3, 0x1, RZ, 0xc0, !PT ;  /* 0x0000000103030812 */ /* 0x000fe400078ec0ff */
[----:B------:R-:W-:Y:S02]  /*64d0*/  CS2R R88, SRZ ;  /* 0x0000000000587805 */ /* 0x000fe4000001ff00 */
[----:B------:R-:W-:Y:S02]  /*64e0*/  PLOP3.LUT P5, PT, PT, PT, PT, 0x8, 0x80 ;  /* 0x000000000080781c */ /* 0x000fe40003fae170 */
[----:B------:R-:W-:Y:S02]  /*64f0*/  CS2R R98, SRZ ;  /* 0x0000000000627805 */ /* 0x000fe4000001ff00 */
[----:B------:R-:W-:Y:S02]  /*6500*/  ISETP.NE.U32.OR P1, PT, R3, 0x1, !P0 ;  /* 0x000000010300780c */ /* 0x000fe40004725470 */
[----:B------:R-:W-:Y:S02]  /*6510*/  CS2R R96, SRZ ;  /* 0x0000000000607805 */ /* 0x000fe4000001ff00 */
[----:B------:R-:W-:Y:S02]  /*6520*/  CS2R R94, SRZ ;  /* 0x00000000005e7805 */ /* 0x000fe4000001ff00 */
[----:B------:R-:W-:Y:S07]  /*6530*/  CS2R R92, SRZ ;  /* 0x00000000005c7805 */ /* 0x000fee000001ff00 */
[----:B------:R-:W-:Y:S04]  /*6540*/  @P1 SHF.L.U32 R2, R173, 0x1f, RZ ;  /* 0x0000001fad021819 */ /* 0x000fe800000006ff */
[----:B------:R-:W1:Y:S01]  /*6550*/  @P1 SYNCS.PHASECHK.TRANS64.TRYWAIT P0, [UR43+0x220], R2 ;  /* 0x00022002ff0015a7 */ /* 0x000e62000800112b */
[----:B------:R2:W4:Y:S01]  /*6560*/  SYNCS.PHASECHK.TRANS64.TRYWAIT P4, [R156+URZ+0x260], R5 ;  /* 0x000260059c0075a7 */ /* 0x00052200080811ff */
[----:B-1----:R-:W-:Y:S01]  /*6570*/  @P1 PLOP3.LUT P5, PT, P0, PT, PT, 0x8, 0x80 ;  /* 0x000000000080181c */ /* 0x002fe200007ae170 */
[----:B------:R-:W-:Y:S01]  /*6580*/  @!UPT UIADD3 URZ, UPT, UPT, URZ, URZ, URZ ;  /* 0x000000fffffff290 */ /* 0x000fe2000fffe0ff */
[----:B--2-4-:R-:W-:Y:S11]  /*6590*/  @!P1 BRA `(.L_x_116) ;  /* 0x0000000000989947 */ /* 0x014ff60003800000 */
[----:B------:R-:W-:Y:S01]  /*65a0*/  ISETP.NE.U32.AND P0, PT, RZ, UR38, PT ;  /* 0x00000026ff007c0c */ /* 0x000fe2000bf05070 */
[----:B------:R-:W-:Y:S01]  /*65b0*/  BSSY B0, `(.L_x_117) ;  /* 0x0000016000007945 */ /* 0x000fe20003800000 */
[----:B------:R-:W-:Y:S02]  /*65c0*/  FSETP.NEU.AND P2, PT, R81, RZ, PT ;  /* 0x000000ff5100720b */ /* 0x000fe40003f4d000 */
[----:B------:R-:W-:Y:S02]  /*65d0*/  CS2R R94, SRZ ;  /* 0x00000000005e7805 */ /* 0x000fe4000001ff00 */
[----:B------:R-:W-:Y:S02]  /*65e0*/  ISETP.NE.AND.EX P0, PT, RZ, UR39, PT, P0 ;  /* 0x00000027ff007c0c */ /* 0x000fe4000bf05300 */
[----:B------:R-:W-:Y:S02]  /*65f0*/  CS2R R92, SRZ ;  /* 0x00000000005c7805 */ /* 0x000fe4000001ff00 */
[----:B------:R-:W-:Y:S02]  /*6600*/  LOP3.LUT P1, RZ, R164, 0xff, RZ, 0xc0, !PT ;  /* 0x000000ffa4ff7812 */ /* 0x000fe4000782c0ff */
[----:B------:R-:W-:Y:S02]  /*6610*/  CS2R R98, SRZ ;  /* 0x0000000000627805 */ /* 0x000fe4000001ff00 */
[----:B------:R-:W-:Y:S02]  /*6620*/  SEL R0, RZ, 0xffffffff, P2 ;  /* 0xffffffffff007807 */ /* 0x000fe40001000000 */
[----:B------:R-:W-:Y:S02]  /*6630*/  CS2R R96, SRZ ;  /* 0x0000000000607805 */ /* 0x000fe4000001ff00 */
[----:B------:R-:W-:Y:S02]  /*6640*/  SEL R3, RZ, 0xffffffff, P0 ;  /* 0xffffffffff037807 */ /* 0x000fe40000000000 */
[----:B------:R-:W-:Y:S02]  /*6650*/  CS2R R90, SRZ ;  /* 0x00000000005a7805 */ /* 0x000fe4000001ff00 */
[----:B------:R-:W-:Y:S02]  /*6660*/  CS2R R88, SRZ ;  /* 0x0000000000587805 */ /* 0x000fe4000001ff00 */
[----:B------:R-:W-:Y:S02]  /*6670*/  CS2R R86, SRZ ;  /* 0x0000000000567805 */ /* 0x000fe4000001ff00 */
[----:B------:R-:W-:Y:S02]  /*6680*/  @P3 SEL R0, R3, R0, !P1 ;  /* 0x0000000003003207 */ /* 0x000fe40004800000 */
[----:B------:R-:W-:Y:S02]  /*6690*/  CS2R R84, SRZ ;  /* 0x0000000000547805 */ /* 0x000fe4000001ff00 */
[----:B------:R-:W-:Y:S04]  /*66a0*/  LOP3.LUT R0, R0, 0x1, RZ, 0xc0, !PT ;  /* 0x0000000100007812 */ /* 0x000fe800078ec0ff */
[----:B------:R-:W-:Y:S01]  /*66b0*/  ISETP.NE.U32.AND P0, PT, R0, 0x1, PT ;  /* 0x000000010000780c */ /* 0x000fe20003f05070 */
[----:B------:R-:W-:Y:S01]  /*66c0*/  @!UPT UIADD3 URZ, UPT, UPT, URZ, URZ, URZ ;  /* 0x000000fffffff290 */ /* 0x000fe2000fffe0ff */
[----:B------:R-:W-:Y:S11]  /*66d0*/  @!P5 BRA `(.L_x_118) ;  /* 0x00000000000cd947 */ /* 0x000ff60003800000 */
[----:B------:R-:W-:Y:S04]  /*66e0*/  SHF.L.U32 R3, R173, 0x1f, RZ ;  /* 0x0000001fad037819 */ /* 0x000fe800000006ff */
[----:B------:R-:W1:Y:S02]  /*66f0*/  SYNCS.PHASECHK.TRANS64.TRYWAIT P1, [UR43+0x220], R3 ;  /* 0x00022003ff0075a7 */ /* 0x000e64000802112b */
[----:B-1----:R-:W-:Y:S05]  /*6700*/  @!P1 BRA `(.L_x_119) ;  /* 0x0000002800309947 */ /* 0x002fea0003800000 */
.L_x_118:
[----:B------:R-:W-:Y:S05]  /*6710*/  BSYNC B0 ;  /* 0x0000000000007941 */ /* 0x000fea0003800000 */
.L_x_117:
[----:B------:R2:W4:Y:S01]  /*6720*/  @P0 LDS.128 R92, [R168+UR43+0x400] ;  /* 0x0004002ba85c0984 */ /* 0x0005220008000c00 */
[----:B------:R-:W-:Y:S01]  /*6730*/  UIADD3 UR4, UPT, UPT, UR43, 0x228, URZ ;  /* 0x000002282b047890 */ /* 0x000fe2000fffe0ff */
[----:B------:R-:W-:Y:S02]  /*6740*/  LOP3.LUT R173, R173, 0x1, RZ, 0x3c, !PT ;  /* 0x00000001adad7812 */ /* 0x000fe400078e3cff */
[----:B------:R2:W1:Y:S01]  /*6750*/  @P0 LDS.128 R96, [R178+0x10] ;  /* 0x00001000b2600984 */ /* 0x0004620000000c00 */
[----:B------:R-:W-:Y:S03]  /*6760*/  UPRMT UR4, UR37, 0x654, UR4 ;  /* 0x0000065425047896 */ /* 0x000fe60008000004 */
[----:B------:R2:W1:Y:S04]  /*6770*/  @P0 LDS.128 R88, [R177+0x20] ;  /* 0x00002000b1580984 */ /* 0x0004680000000c00 */
[----:B------:R2:W1:Y:S01]  /*6780*/  @P0 LDS.128 R84, [R176+0x30] ;  /* 0x00003000b0540984 */ /* 0x0004620000000c00 */
[----:B------:R-:W-:Y:S01]  /*6790*/  @!PT LDS RZ, [RZ] ;  /* 0x00000000fffff984 */ /* 0x000fe20000000800 */
[----:B------:R-:W-:Y:S01]  /*67a0*/  @!PT LDS RZ, [RZ] ;  /* 0x00000000fffff984 */ /* 0x000fe20000000800 */
[----:B------:R-:W-:Y:S01]  /*67b0*/  @!PT LDS RZ, [RZ] ;  /* 0x00000000fffff984 */ /* 0x000fe20000000800 */
[----:B------:R-:W-:Y:S01]  /*67c0*/  @!PT LDS RZ, [RZ] ;  /* 0x00000000fffff984 */ /* 0x000fe20000000800 */
[----:B------:R5:W-:Y:S06]  /*67d0*/  MEMBAR.ALL.CTA ;  /* 0x0000000000007992 */ /* 0x000bec0000008000 */
[----:B-----5:R-:W5:Y:S02]  /*67e0*/  FENCE.VIEW.ASYNC.S ;  /* 0x00000000000073c6 */ /* 0x020f640000000000 */
[----:B-----5:R-:W-:Y:S01]  /*67f0*/  SYNCS.ARRIVE.TRANS64.RED.A1T0 RZ, [UR4], RZ ;  /* 0x000000ffffff79a7 */ /* 0x020fe20008100404 */
.L_x_116:
[----:B------:R-:W-:Y:S05]  /*6800*/  BSYNC B1 ;  /* 0x0000000000017941 */ /* 0x000fea0003800000 */
.L_x_115:
[----:B-1----:R-:W-:Y:S04]  /*6810*/  SHF.R.U32.HI R0, RZ, 0x15, R64 ;  /* 0x00000015ff007819 */ /* 0x002fe80000011640 */
[----:B------:R-:W-:Y:S01]  /*6820*/  LOP3.LUT P0, RZ, R0, 0x3, R169, 0x48, !PT ;  /* 0x0000000300ff7812 */ /* 0x000fe200078048a9 */
[----:B------:R-:W-:Y:S01]  /*6830*/  @!UPT UIADD3 URZ, UPT, UPT, URZ, URZ, URZ ;  /* 0x000000fffffff290 */ /* 0x000fe2000fffe0ff */
[----:B------:R-:W-:Y:S11]  /*6840*/  @P4 BRA `(.L_x_120) ;  /* 0x0000000000084947 */ /* 0x000ff60003800000 */
[----:B------:R-:W1:Y:S02]  /*6850*/  SYNCS.PHASECHK.TRANS64.TRYWAIT P1, [R156+URZ+0x260], R5 ;  /* 0x000260059c0075a7 */ /* 0x000e6400080211ff */
[----:B-1----:R-:W-:Y:S05]  /*6860*/  @!P1 BRA `(.L_x_121) ;  /* 0x0000002400f09947 */ /* 0x002fea0003800000 */
.L_x_120:
[----:B------:R-:W-:Y:S05]  /*6870*/  @!P0 BRA `(.L_x_122) ;  /* 0x0000000000408947 */ /* 0x000fea0003800000 */
[----:B------:R-:W1:Y:S01]  /*6880*/  LDCU.64 UR8, c[0x4][0x70] ;  /* 0x01000e00ff0877ac */ /* 0x000e620008000a00 */
[----:B------:R-:W-:Y:S01]  /*6890*/  MOV R3, 0x0 ;  /* 0x0000000000037802 */ /* 0x000fe20000000f00 */
[----:B------:R-:W-:Y:S02]  /*68a0*/  HFMA2 R12, -RZ, RZ, 0, 5.9604644775390625e-08 ;  /* 0x00000001ff0c7431 */ /* 0x000fe400000001ff */
[----:B------:R-:W-:Y:S02]  /*68b0*/  IMAD.MOV.U32 R8, RZ, RZ, 0x192 ;  /* 0x00000192ff087424 */ /* 0x000fe400078e00ff */
[----:B------:R-:W-:Y:S01]  /*68c0*/  IMAD.MOV.U32 R13, RZ, RZ, RZ ;  /* 0x000000ffff0d7224 */ /* 0x000fe200078e00ff */
[----:B------:R-:W5:Y:S01]  /*68d0*/  LDCU.64 UR6, c[0x4][0x78] ;  /* 0x01000f00ff0677ac */ /* 0x000f620008000a00 */
[----:B------:R-:W2:Y:S01]  /*68e0*/  LDC.64 R2, c[0x4][R3] ;  /* 0x0100000003027b82 */ /* 0x000ea20000000a00 */
[----:B------:R-:W3:Y:S01]  /*68f0*/  LDCU.64 UR4, c[0x4][0x10] ;  /* 0x01000200ff0477ac */ /* 0x000ee20008000a00 */
[----:B-1----:R-:W-:Y:S01]  /*6900*/  MOV R5, UR9 ;  /* 0x0000000900057c02 */ /* 0x002fe20008000f00 */
[----:B------:R-:W-:Y:S01]  /*6910*/  IMAD.U32 R4, RZ, RZ, UR8 ;  /* 0x00000008ff047e24 */ /* 0x000fe2000f8e00ff */
[----:B-----5:R-:W-:Y:S01]  /*6920*/  MOV R7, UR7 ;  /* 0x0000000700077c02 */ /* 0x020fe20008000f00 */
[----:B------:R-:W-:Y:S01]  /*6930*/  IMAD.U32 R6, RZ, RZ, UR6 ;  /* 0x00000006ff067e24 */ /* 0x000fe2000f8e00ff */
[----:B---3--:R-:W-:Y:S01]  /*6940*/  MOV R11, UR5 ;  /* 0x00000005000b7c02 */ /* 0x008fe20008000f00 */
[----:B------:R-:W-:Y:S02]  /*6950*/  IMAD.U32 R10, RZ, RZ, UR4 ;  /* 0x00000004ff0a7e24 */ /* 0x000fe4000f8e00ff */
[----:B------:R-:W-:Y:S07]  /*6960*/  LEPC R20, `(.L_x_122) ;  /* 0x000000001014794e */ /* 0x000fee0000000000 */
[----:B--2-4-:R-:W-:Y:S05]  /*6970*/  CALL.ABS.NOINC R2 ;  /* 0x0000000002007343 */ /* 0x014fea0003c00000 */
.L_x_122:
[----:B------:R-:W-:Y:S01]  /*6980*/  LOP3.LUT P0, RZ, R166, 0x60, RZ, 0xc0, !PT ;  /* 0x00000060a6ff7812 */ /* 0x000fe2000780c0ff */
[----:B------:R-:W-:Y:S05]  /*6990*/  WARPSYNC.ALL ;  /* 0x0000000000007948 */ /* 0x000fea0003800000 */
[----:B------:R-:W-:Y:S01]  /*69a0*/  R2UR UR4, R64 ;  /* 0x00000000400472ca */ /* 0x000fe200000e0000 */
[----:B------:R-:W-:Y:S01]  /*69b0*/  BSSY.RECONVERGENT B0, `(.L_x_123) ;  /* 0x0000121000007945 */ /* 0x000fe20003800200 */
[-C--:B----4-:R-:W-:Y:S02]  /*69c0*/  F2FP.F16.E4M3.UNPACK_B R82, R92.reuse ;  /* 0x0000005cff52723e */ /* 0x090fe400020006ff */
[----:B------:R-:W-:Y:S02]  /*69d0*/  F2FP.F16.E4M3.UNPACK_B R109, R92.H1 ;  /* 0x0000005cff6d723e */ /* 0x000fe400030006ff */
[-C--:B------:R-:W-:Y:S01]  /*69e0*/  F2FP.F16.E4M3.UNPACK_B R107, R93.reuse ;  /* 0x0000005dff6b723e */ /* 0x080fe200020006ff */
[--C-:B------:R-:W-:Y:S01]  /*69f0*/  HADD2.F32 R80, -RZ, R82.reuse.H0_H0 ;  /* 0x20000052ff507230 */ /* 0x100fe20000004100 */
[----:B------:R-:W-:Y:S01]  /*6a00*/  F2FP.F16.E4M3.UNPACK_B R105, R93.H1 ;  /* 0x0000005dff69723e */ /* 0x000fe200030006ff */
[----:B------:R-:W-:Y:S01]  /*6a10*/  HADD2.F32 R82, -RZ, R82.H1_H1 ;  /* 0x30000052ff527230 */ /* 0x000fe20000004100 */
[-C--:B------:R-:W-:Y:S01]  /*6a20*/  F2FP.F16.E4M3.UNPACK_B R130, R84.reuse ;  /* 0x00000054ff82723e */ /* 0x080fe200020006ff */
[--C-:B------:R-:W-:Y:S01]  /*6a30*/  HADD2.F32 R83, -RZ, R109.reuse.H0_H0 ;  /* 0x2000006dff537230 */ /* 0x100fe20000004100 */
[----:B------:R-:W-:Y:S01]  /*6a40*/  F2FP.F16.E4M3.UNPACK_B R132, R84.H1 ;  /* 0x00000054ff84723e */ /* 0x000fe200030006ff */
[----:B------:R-:W3:Y:S01]  /*6a50*/  LDTM.x64 R4, tmem[UR4] ;  /* 0x00000004000479ee */ /* 0x000ee20008340000 */
[----:B------:R-:W-:Y:S01]  /*6a60*/  NOP ;  /* 0x0000000000007918 */ /* 0x000fe20000000000 */
[----:B------:R-:W-:Y:S01]  /*6a70*/  R2UR UR5, R156 ;  /* 0x000000009c0572ca */ /* 0x000fe200000e0000 */
[--C-:B------:R-:W-:Y:S01]  /*6a80*/  HADD2.F32 R129, -RZ, R130.reuse.H0_H0 ;  /* 0x20000082ff817230 */ /* 0x100fe20000004100 */
[----:B------:R-:W-:Y:S01]  /*6a90*/  F2FP.F16.E4M3.UNPACK_B R93, R94 ;  /* 0x0000005eff5d723e */ /* 0x000fe200020006ff */
[----:B------:R-:W-:Y:S01]  /*6aa0*/  HADD2.F32 R130, -RZ, R130.H1_H1 ;  /* 0x30000082ff827230 */ /* 0x000fe20000004100 */
[-C--:B------:R-:W-:Y:S01]  /*6ab0*/  F2FP.F16.E4M3.UNPACK_B R134, R85.reuse ;  /* 0x00000055ff86723e */ /* 0x080fe200020006ff */
[----:B------:R-:W-:Y:S01]  /*6ac0*/  HADD2.F32 R84, -RZ, R109.H1_H1 ;  /* 0x3000006dff547230 */ /* 0x000fe20000004100 */
[----:B------:R-:W-:Y:S01]  /*6ad0*/  F2FP.F16.E4M3.UNPACK_B R136, R85.H1 ;  /* 0x00000055ff88723e */ /* 0x000fe200030006ff */
[--C-:B------:R-:W-:Y:S01]  /*6ae0*/  HADD2.F32 R85, -RZ, R107.reuse.H0_H0 ;  /* 0x2000006bff557230 */ /* 0x100fe20000004100 */
[-C--:B------:R-:W-:Y:S01]  /*6af0*/  F2FP.F16.E4M3.UNPACK_B R138, R86.reuse ;  /* 0x00000056ff8a723e */ /* 0x080fe200020006ff */
[--C-:B------:R-:W-:Y:S01]  /*6b00*/  HADD2.F32 R133, -RZ, R134.reuse.H0_H0 ;  /* 0x20000086ff857230 */ /* 0x100fe20000004100 */
[----:B------:R-:W-:Y:S01]  /*6b10*/  F2FP.F16.E4M3.UNPACK_B R140, R86.H1 ;  /* 0x00000056ff8c723e */ /* 0x000fe200030006ff */
[----:B------:R-:W-:Y:S01]  /*6b20*/  HADD2.F32 R86, -RZ, R107.H1_H1 ;  /* 0x3000006bff567230 */ /* 0x000fe20000004100 */
[----:B------:R-:W-:Y:S01]  /*6b30*/  F2FP.F16.E4M3.UNPACK_B R142, R87 ;  /* 0x00000057ff8e723e */ /* 0x000fe200020006ff */
[----:B------:R-:W-:Y:S01]  /*6b40*/  UIADD3 UR5, UPT, UPT, UR5, 0x280, URZ ;  /* 0x0000028005057890 */ /* 0x000fe2000fffe0ff */
[----:B------:R-:W-:Y:S01]  /*6b50*/  HADD2.F32 R134, -RZ, R134.H1_H1 ;  /* 0x30000086ff867230 */ /* 0x000fe20000004100 */
[----:B------:R-:W-:Y:S01]  /*6b60*/  F2FP.F16.E4M3.UNPACK_B R114, R88 ;  /* 0x00000058ff72723e */ /* 0x000fe200020006ff */
[--C-:B------:R-:W-:Y:S01]  /*6b70*/  HADD2.F32 R137, -RZ, R138.reuse.H0_H0 ;  /* 0x2000008aff897230 */ /* 0x100fe20000004100 */
[----:B------:R-:W-:Y:S01]  /*6b80*/  UPRMT UR5, UR37, 0x654, UR5 ;  /* 0x0000065425057896 */ /* 0x000fe20008000005 */
[----:B------:R-:W-:Y:S01]  /*6b90*/  HADD2.F32 R138, -RZ, R138.H1_H1 ;  /* 0x3000008aff8a7230 */ /* 0x000fe20000004100 */
[-C--:B------:R-:W-:Y:S01]  /*6ba0*/  F2FP.F16.E4M3.UNPACK_B R118, R89.reuse ;  /* 0x00000059ff76723e */ /* 0x080fe200020006ff */
[--C-:B------:R-:W-:Y:S01]  /*6bb0*/  HADD2.F32 R113, -RZ, R114.reuse.H0_H0 ;  /* 0x20000072ff717230 */ /* 0x100fe20000004100 */
[----:B------:R-:W-:Y:S01]  /*6bc0*/  F2FP.F16.E4M3.UNPACK_B R120, R89.H1 ;  /* 0x00000059ff78723e */ /* 0x000fe200030006ff */
[C---:B---3--:R-:W-:Y:S01]  /*6bd0*/  FMUL R4, R78.reuse, R4 ;  /* 0x000000044e047220 */ /* 0x048fe20000400000 */
[C---:B------:R-:W-:Y:S01]  /*6be0*/  FMUL R5, R78.reuse, R5 ;  /* 0x000000054e057220 */ /* 0x040fe20000400000 */
[C---:B------:R-:W-:Y:S01]  /*6bf0*/  FMUL R8, R78.reuse, R8 ;  /* 0x000000084e087220 */ /* 0x040fe20000400000 */
[C---:B------:R-:W-:Y:S01]  /*6c00*/  FMUL R9, R78.reuse, R9 ;  /* 0x000000094e097220 */ /* 0x040fe20000400000 */
[----:B------:R-:W-:Y:S01]  /*6c10*/  SYNCS.ARRIVE.TRANS64.RED.A1T0 RZ, [UR5], RZ ;  /* 0x000000ffffff79a7 */ /* 0x000fe20008100405 */
[C---:B------:R-:W-:Y:S01]  /*6c20*/  FFMA R4, R81.reuse, R80, R4 ;  /* 0x0000005051047223 */ /* 0x040fe20000000004 */
[C---:B------:R-:W-:Y:S01]  /*6c30*/  FFMA R5, R81.reuse, R82, R5 ;  /* 0x0000005251057223 */ /* 0x040fe20000000005 */
[----:B------:R-:W-:Y:S02]  /*6c40*/  HADD2.F32 R89, -RZ, R93.H0_H0 ;  /* 0x2000005dff597230 */ /* 0x000fe40000004100 */
[C---:B------:R-:W-:Y:S01]  /*6c50*/  FMUL R12, R78.reuse, R12 ;  /* 0x0000000c4e0c7220 */ /* 0x040fe20000400000 */
        /* <DEDUP_REMOVED lines=11> */
[----:B------:R-:W-:Y:S02]  /*6d10*/  HADD2.F32 R114, -RZ, R114.H1_H1 ;  /* 0x30000072ff727230 */ /* 0x000fe40000004100 */
[C---:B------:R-:W-:Y:S01]  /*6d20*/  FMUL R32, R78.reuse, R36 ;  /* 0x000000244e207220 */ /* 0x040fe20000400000 */
[C---:B------:R-:W-:Y:S01]  /*6d30*/  FMUL R33, R78.reuse, R37 ;  /* 0x000000254e217220 */ /* 0x040fe20000400000 */
[--C-:B------:R-:W-:Y:S02]  /*6d40*/  HADD2.F32 R117, -RZ, R118.reuse.H0_H0 ;  /* 0x20000076ff757230 */ /* 0x100fe40000004100 */
[C---:B------:R-:W-:Y:S01]  /*6d50*/  FMUL R36, R78.reuse, R40 ;  /* 0x000000284e247220 */ /* 0x040fe20000400000 */
[----:B------:R-:W-:Y:S02]  /*6d60*/  HADD2.F32 R118, -RZ, R118.H1_H1 ;  /* 0x30000076ff767230 */ /* 0x000fe40000004100 */
        /* <DEDUP_REMOVED lines=8> */
[----:B------:R-:W-:Y:S01]  /*6df0*/  F2FP.F16.E4M3.UNPACK_B R92, R94.H1 ;  /* 0x0000005eff5c723e */ /* 0x000fe200030006ff */
[C---:B------:R-:W-:Y:S01]  /*6e00*/  FMUL R53, R78.reuse, R57 ;  /* 0x000000394e357220 */ /* 0x040fe20000400000 */
[C---:B------:R-:W-:Y:S01]  /*6e10*/  FMUL R56, R78.reuse, R60 ;  /* 0x0000003c4e387220 */ /* 0x040fe20000400000 */
[----:B------:R-:W-:Y:S01]  /*6e20*/  F2FP.F16.E4M3.UNPACK_B R141, R87.H1 ;  /* 0x00000057ff8d723e */ /* 0x000fe200030006ff */
[C---:B------:R-:W-:Y:S01]  /*6e30*/  FMUL R57, R78.reuse, R61 ;  /* 0x0000003d4e397220 */ /* 0x040fe20000400000 */
[----:B------:R-:W-:Y:S02]  /*6e40*/  HADD2.F32 R80, -RZ, R142.H1_H1 ;  /* 0x3000008eff507230 */ /* 0x000fe40000004100 */
[C---:B------:R-:W-:Y:S01]  /*6e50*/  FMUL R60, R78.reuse, R64 ;  /* 0x000000404e3c7220 */ /* 0x040fe20000400000 */
[----:B------:R-:W-:Y:S01]  /*6e60*/  F2FP.F16.E4M3.UNPACK_B R116, R88.H1 ;  /* 0x00000058ff74723e */ /* 0x000fe200030006ff */
[C---:B------:R-:W-:Y:S01]  /*6e70*/  FMUL R61, R78.reuse, R65 ;  /* 0x000000414e3d7220 */ /* 0x040fe20000400000 */
[C---:B------:R-:W-:Y:S01]  /*6e80*/  FMUL R6, R78.reuse, R6 ;  /* 0x000000064e067220 */ /* 0x040fe20000400000 */
[----:B------:R-:W-:Y:S01]  /*6e90*/  F2FP.F16.E4M3.UNPACK_B R94, R95 ;  /* 0x0000005fff5e723e */ /* 0x000fe200020006ff */
[C---:B------:R-:W-:Y:S01]  /*6ea0*/  FMUL R7, R78.reuse, R7 ;  /* 0x000000074e077220 */ /* 0x040fe20000400000 */
[--C-:B------:R-:W-:Y:S02]  /*6eb0*/  HADD2.F32 R87, -RZ, R105.reuse.H0_H0 ;  /* 0x20000069ff577230 */ /* 0x100fe40000004100 */
[C---:B------:R-:W-:Y:S01]  /*6ec0*/  FFMA R6, R81.reuse, R83, R6 ;  /* 0x0000005351067223 */ /* 0x040fe20000000006 */
[----:B------:R-:W-:Y:S01]  /*6ed0*/  F2FP.F16.E4M3.UNPACK_B R122, R90 ;  /* 0x0000005aff7a723e */ /* 0x000fe200020006ff */
[C---:B------:R-:W-:Y:S01]  /*6ee0*/  FFMA R7, R81.reuse, R84, R7 ;  /* 0x0000005451077223 */ /* 0x040fe20000000007 */
[C---:B------:R-:W-:Y:S01]  /*6ef0*/  FFMA R8, R81.reuse, R85, R8 ;  /* 0x0000005551087223 */ /* 0x040fe20000000008 */
[----:B------:R-:W-:Y:S01]  /*6f00*/  F2FP.F16.E4M3.UNPACK_B R124, R90.H1 ;  /* 0x0000005aff7c723e */ /* 0x000fe200030006ff */
[----:B------:R-:W-:Y:S02]  /*6f10*/  HADD2.F32 R88, -RZ, R105.H1_H1 ;  /* 0x30000069ff587230 */ /* 0x000fe40000004100 */
[----:B------:R-:W-:Y:S01]  /*6f20*/  FFMA R9, R81, R86, R9 ;  /* 0x0000005651097223 */ /* 0x000fe20000000009 */
[----:B------:R-:W-:Y:S01]  /*6f30*/  F2FP.SATFINITE.E4M3.F32.PACK_AB_MERGE_C R156, R7, R6, RZ ;  /* 0x00000006079c723e */ /* 0x000fe200048070ff */
[----:B------:R-:W-:Y:S02]  /*6f40*/  HADD2.F32 R90, -RZ, R93.H1_H1 ;  /* 0x3000005dff5a7230 */ /* 0x000fe40000004100 */
[C---:B------:R-:W-:Y:S01]  /*6f50*/  FMUL R10, R78.reuse, R10 ;  /* 0x0000000a4e0a7220 */ /* 0x040fe20000400000 */
[--C-:B------:R-:W-:Y:S01]  /*6f60*/  HADD2.F32 R93, -RZ, R94.reuse.H0_H0 ;  /* 0x2000005eff5d7230 */ /* 0x100fe20000004100 */
[----:B------:R-:W-:Y:S01]  /*6f70*/  F2FP.SATFINITE.E4M3.F32.PACK_AB_MERGE_C R156, R5, R4, R156 ;  /* 0x00000004059c723e */ /* 0x000fe2000480709c */
[----:B------:R-:W-:Y:S02]  /*6f80*/  HADD2.F32 R94, -RZ, R94.H1_H1 ;  /* 0x3000005eff5e7230 */ /* 0x000fe40000004100 */
[C---:B------:R-:W-:Y:S01]  /*6f90*/  FFMA R10, R81.reuse, R87, R10 ;  /* 0x00000057510a7223 */ /* 0x040fe2000000000a */
[--C-:B------:R-:W-:Y:S02]  /*6fa0*/  HADD2.F32 R121, -RZ, R122.reuse.H0_H0 ;  /* 0x2000007aff797230 */ /* 0x100fe40000004100 */
[C---:B------:R-:W-:Y:S01]  /*6fb0*/  FMUL R11, R78.reuse, R11 ;  /* 0x0000000b4e0b7220 */ /* 0x040fe20000400000 */
[----:B------:R-:W-:Y:S01]  /*6fc0*/  F2FP.F16.E4M3.UNPACK_B R126, R91 ;  /* 0x0000005bff7e723e */ /* 0x000fe200020006ff */
[----:B------:R-:W-:Y:S01]  /*6fd0*/  HADD2.F32 R122, -RZ, R122.H1_H1 ;  /* 0x3000007aff7a7230 */ /* 0x000fe20000004100 */
[----:B------:R-:W-:Y:S01]  /*6fe0*/  F2FP.F16.E4M3.UNPACK_B R103, R95.H1 ;  /* 0x0000005fff67723e */ /* 0x000fe200030006ff */
[C---:B------:R-:W-:Y:S01]  /*6ff0*/  FFMA R11, R81.reuse, R88, R11 ;  /* 0x00000058510b7223 */ /* 0x040fe2000000000b */
[----:B------:R-:W-:Y:S01]  /*7000*/  F2FP.F16.E4M3.UNPACK_B R128, R91.H1 ;  /* 0x0000005bff80723e */ /* 0x000fe200030006ff */
[----:B------:R-:W-:Y:S02]  /*7010*/  HADD2.F32 R91, -RZ, R92.H0_H0 ;  /* 0x2000005cff5b7230 */ /* 0x000fe40000004100 */
[C---:B------:R-:W-:Y:S01]  /*7020*/  FFMA R12, R81.reuse, R89, R12 ;  /* 0x00000059510c7223 */ /* 0x040fe2000000000c */
[----:B------:R-:W-:Y:S01]  /*7030*/  FFMA R13, R81, R90, R13 ;  /* 0x0000005a510d7223 */ /* 0x000fe2000000000d */
[----:B------:R-:W-:Y:S01]  /*7040*/  F2FP.SATFINITE.E4M3.F32.PACK_AB_MERGE_C R157, R11, R10, RZ ;  /* 0x0000000a0b9d723e */ /* 0x000fe200048070ff */
[--C-:B------:R-:W-:Y:S01]  /*7050*/  HADD2.F32 R125, -RZ, R126.reuse.H0_H0 ;  /* 0x2000007eff7d7230 */ /* 0x100fe20000004100 */
[----:B------:R-:W-:Y:S01]  /*7060*/  F2FP.F16.E4M3.UNPACK_B R101, R96 ;  /* 0x00000060ff65723e */ /* 0x000fe200020006ff */
[----:B------:R-:W-:Y:S01]  /*7070*/  HADD2.F32 R126, -RZ, R126.H1_H1 ;  /* 0x3000007eff7e7230 */ /* 0x000fe20000004100 */
[----:B------:R-:W-:Y:S01]  /*7080*/  F2FP.SATFINITE.E4M3.F32.PACK_AB_MERGE_C R157, R9, R8, R157 ;  /* 0x00000008099d723e */ /* 0x000fe2000480709d */
[----:B------:R-:W-:Y:S02]  /*7090*/  HADD2.F32 R83, -RZ, R142.H0_H0 ;  /* 0x2000008eff537230 */ /* 0x000fe40000004100 */
[C---:B------:R-:W-:Y:S01]  /*70a0*/  FMUL R14, R78.reuse, R14 ;  /* 0x0000000e4e0e7220 */ /* 0x040fe20000400000 */
[----:B------:R-:W-:Y:S02]  /*70b0*/  HADD2.F32 R92, -RZ, R92.H1_H1 ;  /* 0x3000005cff5c7230 */ /* 0x000fe40000004100 */
[C---:B------:R-:W-:Y:S01]  /*70c0*/  FMUL R15, R78.reuse, R15 ;  /* 0x0000000f4e0f7220 */ /* 0x040fe20000400000 */
[----:B------:R-:W-:Y:S01]  /*70d0*/  F2FP.F16.E4M3.UNPACK_B R100, R96.H1 ;  /* 0x00000060ff64723e */ /* 0x000fe200030006ff */
[--C-:B------:R-:W-:Y:S02]  /*70e0*/  HADD2.F32 R95, -RZ, R103.reuse.H0_H0 ;  /* 0x20000067ff5f7230 */ /* 0x100fe40000004100 */
[C---:B------:R-:W-:Y:S01]  /*70f0*/  FFMA R14, R81.reuse, R91, R14 ;  /* 0x0000005b510e7223 */ /* 0x040fe2000000000e */
[C---:B------:R-:W-:Y:S01]  /*7100*/  FFMA R15, R81.reuse, R92, R15 ;  /* 0x0000005c510f7223 */ /* 0x040fe2000000000f */
[C---:B------:R-:W-:Y:S01]  /*7110*/  FFMA R16, R81.reuse, R93, R16 ;  /* 0x0000005d51107223 */ /* 0x040fe20000000010 */
[----:B------:R-:W-:Y:S01]  /*7120*/  FFMA R17, R81, R94, R17 ;  /* 0x0000005e51117223 */ /* 0x000fe20000000011 */
[-C--:B------:R-:W-:Y:S01]  /*7130*/  F2FP.F16.E4M3.UNPACK_B R102, R97.reuse ;  /* 0x00000061ff66723e */ /* 0x080fe200020006ff */
[----:B------:R-:W-:Y:S01]  /*7140*/  HADD2.F32 R96, -RZ, R103.H1_H1 ;  /* 0x30000067ff607230 */ /* 0x000fe20000004100 */
[----:B------:R-:W-:Y:S01]  /*7150*/  F2FP.SATFINITE.E4M3.F32.PACK_AB_MERGE_C R158, R15, R14, RZ ;  /* 0x0000000e0f9e723e */ /* 0x000fe200048070ff */
[C---:B------:R-:W-:Y:S01]  /*7160*/  FMUL R18, R78.reuse, R18 ;  /* 0x000000124e127220 */ /* 0x040fe20000400000 */
[----:B------:R-:W-:Y:S01]  /*7170*/  F2FP.F16.E4M3.UNPACK_B R104, R97.H1 ;  /* 0x00000061ff68723e */ /* 0x000fe200030006ff */
[--C-:B------:R-:W-:Y:S01]  /*7180*/  HADD2.F32 R97, -RZ, R101.reuse.H0_H0 ;  /* 0x20000065ff617230 */ /* 0x100fe20000004100 */
[----:B------:R-:W-:Y:S01]  /*7190*/  F2FP.SATFINITE.E4M3.F32.PACK_AB_MERGE_C R158, R13, R12, R158 ;  /* 0x0000000c0d9e723e */ /* 0x000fe2000480709e */
[C---:B------:R-:W-:Y:S01]  /*71a0*/  FFMA R18, R81.reuse, R95, R18 ;  /* 0x0000005f51127223 */ /* 0x040fe20000000012 */
[----:B------:R-:W-:Y:S01]  /*71b0*/  F2FP.F16.E4M3.UNPACK_B R110, R99 ;  /* 0x00000063ff6e723e */ /* 0x000fe200020006ff */
[C---:B------:R-:W-:Y:S01]  /*71c0*/  FMUL R19, R78.reuse, R19 ;  /* 0x000000134e137220 */ /* 0x040fe20000400000 */
[----:B------:R-:W-:Y:S01]  /*71d0*/  F2FP.F16.E4M3.UNPACK_B R112, R99.H1 ;  /* 0x00000063ff70723e */ /* 0x000fe200030006ff */
[----:B------:R-:W-:Y:S01]  /*71e0*/  HADD2.F32 R99, -RZ, R101.H1_H1 ;  /* 0x30000065ff637230 */ /* 0x000fe20000004100 */
[-C--:B------:R-:W-:Y:S01]  /*71f0*/  F2FP.F16.E4M3.UNPACK_B R106, R98.reuse ;  /* 0x00000062ff6a723e */ /* 0x080fe200020006ff */
[----:B------:R-:W-:Y:S01]  /*7200*/  HADD2.F32 R101, -RZ, R102.H0_H0 ;  /* 0x20000066ff657230 */ /* 0x000fe20000004100 */
[----:B------:R-:W-:Y:S01]  /*7210*/  F2FP.F16.E4M3.UNPACK_B R108, R98.H1 ;  /* 0x00000062ff6c723e */ /* 0x000fe200030006ff */
[----:B------:R-:W-:Y:S02]  /*7220*/  HADD2.F32 R98, -RZ, R100.H0_H0 ;  /* 0x20000064ff627230 */ /* 0x000fe40000004100 */
[C---:B------:R-:W-:Y:S01]  /*7230*/  FFMA R19, R81.reuse, R96, R19 ;  /* 0x0000006051137223 */ /* 0x040fe20000000013 */
[C---:B------:R-:W-:Y:S01]  /*7240*/  FFMA R0, R81.reuse, R97, R0 ;  /* 0x0000006151007223 */ /* 0x040fe20000000000 */
[----:B------:R-:W-:Y:S01]  /*7250*/  FFMA R2, R81, R99, R2 ;  /* 0x0000006351027223 */ /* 0x000fe20000000002 */
[----:B------:R-:W-:Y:S02]  /*7260*/  HADD2.F32 R102, -RZ, R102.H1_H1 ;  /* 0x30000066ff667230 */ /* 0x000fe40000004100 */
[C---:B------:R-:W-:Y:S01]  /*7270*/  FMUL R3, R78.reuse, R22 ;  /* 0x000000164e037220 */ /* 0x040fe20000400000 */
[----:B------:R-:W-:Y:S01]  /*7280*/  HADD2.F32 R100, -RZ, R100.H1_H1 ;  /* 0x30000064ff647230 */ /* 0x000fe20000004100 */
[----:B------:R-:W-:Y:S01]  /*7290*/  F2FP.SATFINITE.E4M3.F32.PACK_AB_MERGE_C R159, R19, R18, RZ ;  /* 0x00000012139f723e */ /* 0x000fe200048070ff */
[--C-:B------:R-:W-:Y:S02]  /*72a0*/  HADD2.F32 R105, -RZ, R106.reuse.H0_H0 ;  /* 0x2000006aff697230 */ /* 0x100fe40000004100 */
[----:B------:R-:W-:Y:S01]  /*72b0*/  FFMA R3, R81, R98, R3 ;  /* 0x0000006251037223 */ /* 0x000fe20000000003 */
[----:B------:R-:W-:Y:S01]  /*72c0*/  HADD2.F32 R106, -RZ, R106.H1_H1 ;  /* 0x3000006aff6a7230 */ /* 0x000fe20000004100 */
[----:B------:R-:W-:Y:S01]  /*72d0*/  F2FP.SATFINITE.E4M3.F32.PACK_AB_MERGE_C R159, R17, R16, R159 ;  /* 0x00000010119f723e */ /* 0x000fe2000480709f */
[----:B------:R-:W-:Y:S02]  /*72e0*/  HADD2.F32 R109, -RZ, R110.H0_H0 ;  /* 0x2000006eff6d7230 */ /* 0x000fe40000004100 */
[C---:B------:R-:W-:Y:S01]  /*72f0*/  FMUL R23, R78.reuse, R23 ;  /* 0x000000174e177220 */ /* 0x040fe20000400000 */
[--C-:B------:R-:W-:Y:S02]  /*7300*/  HADD2.F32 R103, -RZ, R104.reuse.H0_H0 ;  /* 0x20000068ff677230 */ /* 0x100fe40000004100 */
[C---:B------:R-:W-:Y:S01]  /*7310*/  FMUL R22, R78.reuse, R26 ;  /* 0x0000001a4e167220 */ /* 0x040fe20000400000 */
[----:B------:R-:W-:Y:S01]  /*7320*/  HADD2.F32 R104, -RZ, R104.H1_H1 ;  /* 0x30000068ff687230 */ /* 0x000fe20000004100 */
[----:B------:R1:W-:Y:S01]  /*7330*/  STS.128 [R168+UR43+0x2400], R156 ;  /* 0x0024009ca8007988 */ /* 0x0003e20008000c2b */
[C---:B------:R-:W-:Y:S01]  /*7340*/  FFMA R23, R81.reuse, R100, R23 ;  /* 0x0000006451177223 */ /* 0x040fe20000000017 */
[C---:B------:R-:W-:Y:S01]  /*7350*/  FFMA R20, R81.reuse, R101, R20 ;  /* 0x0000006551147223 */ /* 0x040fe20000000014 */
[C---:B------:R-:W-:Y:S01]  /*7360*/  FFMA R21, R81.reuse, R102, R21 ;  /* 0x0000006651157223 */ /* 0x040fe20000000015 */
[----:B------:R-:W-:Y:S01]  /*7370*/  FFMA R22, R81, R103, R22 ;  /* 0x0000006751167223 */ /* 0x000fe20000000016 */
[----:B------:R-:W-:Y:S01]  /*7380*/  HADD2.F32 R110, -RZ, R110.H1_H1 ;  /* 0x3000006eff6e7230 */ /* 0x000fe20000004100 */
[----:B------:R-:W-:Y:S01]  /*7390*/  F2FP.SATFINITE.E4M3.F32.PACK_AB_MERGE_C R161, R23, R3, RZ ;  /* 0x0000000317a1723e */ /* 0x000fe200048070ff */
[C---:B------:R-:W-:Y:S01]  /*73a0*/  FMUL R27, R78.reuse, R27 ;  /* 0x0000001b4e1b7220 */ /* 0x040fe20000400000 */
[--C-:B------:R-:W-:Y:S02]  /*73b0*/  HADD2.F32 R107, -RZ, R108.reuse.H0_H0 ;  /* 0x2000006cff6b7230 */ /* 0x100fe40000004100 */
[----:B------:R-:W-:Y:S01]  /*73c0*/  FMUL R26, R78, R30 ;  /* 0x0000001e4e1a7220 */ /* 0x000fe20000400000 */
[----:B------:R-:W-:Y:S01]  /*73d0*/  HADD2.F32 R108, -RZ, R108.H1_H1 ;  /* 0x3000006cff6c7230 */ /* 0x000fe20000004100 */
[----:B------:R-:W-:Y:S01]  /*73e0*/  F2FP.SATFINITE.E4M3.F32.PACK_AB_MERGE_C R160, R2, R0, R161 ;  /* 0x0000000002a0723e */ /* 0x000fe200048070a1 */
[C---:B------:R-:W-:Y:S01]  /*73f0*/  FFMA R27, R81.reuse, R104, R27 ;  /* 0x00000068511b7223 */ /* 0x040fe2000000001b */
[C---:B------:R-:W-:Y:S01]  /*7400*/  FFMA R24, R81.reuse, R105, R24 ;  /* 0x0000006951187223 */ /* 0x040fe20000000018 */
[C---:B------:R-:W-:Y:S01]  /*7410*/  FFMA R25, R81.reuse, R106, R25 ;  /* 0x0000006a51197223 */ /* 0x040fe20000000019 */
[----:B------:R-:W-:Y:S01]  /*7420*/  FFMA R26, R81, R107, R26 ;  /* 0x0000006b511a7223 */ /* 0x000fe2000000001a */
[C---:B------:R-:W-:Y:S01]  /*7430*/  FMUL R31, R78.reuse, R31 ;  /* 0x0000001f4e1f7220 */ /* 0x040fe20000400000 */
[--C-:B------:R-:W-:Y:S01]  /*7440*/  HADD2.F32 R111, -RZ, R112.reuse.H0_H0 ;  /* 0x20000070ff6f7230 */ /* 0x100fe20000004100 */
[----:B------:R-:W-:Y:S01]  /*7450*/  F2FP.SATFINITE.E4M3.F32.PACK_AB_MERGE_C R162, R27, R22, RZ ;  /* 0x000000161ba2723e */ /* 0x000fe200048070ff */
[----:B------:R-:W-:Y:S02]  /*7460*/  HADD2.F32 R112, -RZ, R112.H1_H1 ;  /* 0x30000070ff707230 */ /* 0x000fe40000004100 */
[C---:B------:R-:W-:Y:S01]  /*7470*/  FFMA R31, R81.reuse, R108, R31 ;  /* 0x0000006c511f7223 */ /* 0x040fe2000000001f */
[----:B------:R-:W-:Y:S01]  /*7480*/  FFMA R28, R81, R109, R28 ;  /* 0x0000006d511c7223 */ /* 0x000fe2000000001c */
[----:B------:R-:W-:Y:S01]  /*7490*/  F2FP.SATFINITE.E4M3.F32.PACK_AB_MERGE_C R161, R21, R20, R162 ;  /* 0x0000001415a1723e */ /* 0x000fe200048070a2 */
[----:B------:R-:W-:Y:S01]  /*74a0*/  FFMA R29, R81, R110, R29 ;  /* 0x0000006e511d7223 */ /* 0x000fe2000000001d */
[C---:B------:R-:W-:Y:S01]  /*74b0*/  FMUL R30, R78.reuse, R34 ;  /* 0x000000224e1e7220 */ /* 0x040fe20000400000 */
[----:B------:R-:W-:Y:S01]  /*74c0*/  F2FP.SATFINITE.E4M3.F32.PACK_AB_MERGE_C R163, R31, R26, RZ ;  /* 0x0000001a1fa3723e */ /* 0x000fe200048070ff */
[C---:B------:R-:W-:Y:S01]  /*74d0*/  FMUL R35, R78.reuse, R35 ;  /* 0x000000234e237220 */ /* 0x040fe20000400000 */
[--C-:B------:R-:W-:Y:S02]  /*74e0*/  HADD2.F32 R115, -RZ, R116.reuse.H0_H0 ;  /* 0x20000074ff737230 */ /* 0x100fe40000004100 */
[----:B------:R-:W-:Y:S01]  /*74f0*/  FFMA R30, R81, R111, R30 ;  /* 0x0000006f511e7223 */ /* 0x000fe2000000001e */
[----:B------:R-:W-:Y:S01]  /*7500*/  F2FP.SATFINITE.E4M3.F32.PACK_AB_MERGE_C R162, R25, R24, R163 ;  /* 0x0000001819a2723e */ /* 0x000fe200048070a3 */
[C---:B------:R-:W-:Y:S01]  /*7510*/  FFMA R35, R81.reuse, R112, R35 ;  /* 0x0000007051237223 */ /* 0x040fe20000000023 */
[C---:B------:R-:W-:Y:S01]  /*7520*/  FFMA R32, R81.reuse, R113, R32 ;  /* 0x0000007151207223 */ /* 0x040fe20000000020 */
[----:B------:R-:W-:Y:S01]  /*7530*/  FFMA R33, R81, R114, R33 ;  /* 0x0000007251217223 */ /* 0x000fe20000000021 */
[----:B------:R-:W-:Y:S02]  /*7540*/  HADD2.F32 R116, -RZ, R116.H1_H1 ;  /* 0x30000074ff747230 */ /* 0x000fe40000004100 */
        /* <DEDUP_REMOVED lines=9> */
[----:B------:R-:W-:Y:S01]  /*75e0*/  HADD2.F32 R120, -RZ, R120.H1_H1 ;  /* 0x30000078ff787230 */ /* 0x000fe20000004100 */
[----:B------:R1:W-:Y:S01]  /*75f0*/  STS.128 [R178+0x2010], R160 ;  /* 0x002010a0b2007388 */ /* 0x0003e20000000c00 */
[----:B------:R-:W-:Y:S01]  /*7600*/  F2FP.SATFINITE.E4M3.F32.PACK_AB_MERGE_C R184, R39, R34, RZ ;  /* 0x0000002227b8723e */ /* 0x000fe200048070ff */
[C---:B------:R-:W-:Y:S01]  /*7610*/  FMUL R38, R78.reuse, R42 ;  /* 0x0000002a4e267220 */ /* 0x040fe20000400000 */
[C---:B------:R-:W-:Y:S01]  /*7620*/  FMUL R43, R78.reuse, R43 ;  /* 0x0000002b4e2b7220 */ /* 0x040fe20000400000 */
[--C-:B------:R-:W-:Y:S01]  /*7630*/  HADD2.F32 R123, -RZ, R124.reuse.H0_H0 ;  /* 0x2000007cff7b7230 */ /* 0x100fe20000004100 */
[----:B------:R-:W-:Y:S01]  /*7640*/  F2FP.SATFINITE.E4M3.F32.PACK_AB_MERGE_C R184, R33, R32, R184 ;  /* 0x0000002021b8723e */ /* 0x000fe200048070b8 */
[C---:B------:R-:W-:Y:S01]  /*7650*/  FFMA R38, R81.reuse, R119, R38 ;  /* 0x0000007751267223 */ /* 0x040fe20000000026 */
        /* <DEDUP_REMOVED lines=12> */
[C---:B------:R-:W-:Y:S01]  /*7720*/  FFMA R45, R81.reuse, R126, R45 ;  /* 0x0000007e512d7223 */ /* 0x040fe2000000002d */
[----:B------:R-:W-:Y:S02]  /*7730*/  HADD2.F32 R128, -RZ, R128.H1_H1 ;  /* 0x30000080ff807230 */ /* 0x000fe40000004100 */
[C---:B------:R-:W-:Y:S01]  /*7740*/  FMUL R46, R78.reuse, R50 ;  /* 0x000000324e2e7220 */ /* 0x040fe20000400000 */
[C---:B------:R-:W-:Y:S01]  /*7750*/  FMUL R51, R78.reuse, R51 ;  /* 0x000000334e337220 */ /* 0x040fe20000400000 */
[--C-:B------:R-:W-:Y:S02]  /*7760*/  HADD2.F32 R131, -RZ, R132.reuse.H0_H0 ;  /* 0x20000084ff837230 */ /* 0x100fe40000004100 */
[C---:B------:R-:W-:Y:S01]  /*7770*/  FMUL R50, R78.reuse, R54 ;  /* 0x000000364e327220 */ /* 0x040fe20000400000 */
[C---:B------:R-:W-:Y:S01]  /*7780*/  FFMA R46, R81.reuse, R127, R46 ;  /* 0x0000007f512e7223 */ /* 0x040fe2000000002e */
[----:B------:R-:W-:Y:S02]  /*7790*/  HADD2.F32 R132, -RZ, R132.H1_H1 ;  /* 0x30000084ff847230 */ /* 0x000fe40000004100 */
[C---:B------:R-:W-:Y:S01]  /*77a0*/  FFMA R51, R81.reuse, R128, R51 ;  /* 0x0000008051337223 */ /* 0x040fe20000000033 */
[C---:B------:R-:W-:Y:S01]  /*77b0*/  FMUL R55, R78.reuse, R55 ;  /* 0x000000374e377220 */ /* 0x040fe20000400000 */
[C---:B------:R-:W-:Y:S01]  /*77c0*/  FFMA R48, R81.reuse, R129, R48 ;  /* 0x0000008151307223 */ /* 0x040fe20000000030 */
[C---:B------:R-:W-:Y:S01]  /*77d0*/  FFMA R49, R81.reuse, R130, R49 ;  /* 0x0000008251317223 */ /* 0x040fe20000000031 */
[--C-:B------:R-:W-:Y:S02]  /*77e0*/  HADD2.F32 R135, -RZ, R136.reuse.H0_H0 ;  /* 0x20000088ff877230 */ /* 0x100fe40000004100 */
[C---:B------:R-:W-:Y:S01]  /*77f0*/  FFMA R50, R81.reuse, R131, R50 ;  /* 0x0000008351327223 */ /* 0x040fe20000000032 */
[----:B------:R-:W-:Y:S02]  /*7800*/  HADD2.F32 R136, -RZ, R136.H1_H1 ;  /* 0x30000088ff887230 */ /* 0x000fe40000004100 */
[C---:B------:R-:W-:Y:S01]  /*7810*/  FMUL R54, R78.reuse, R58 ;  /* 0x0000003a4e367220 */ /* 0x040fe20000400000 */
        /* <DEDUP_REMOVED lines=16> */
[----:B------:R-:W-:Y:S01]  /*7920*/  FFMA R63, R81, R140, R63 ;  /* 0x0000008c513f7223 */ /* 0x000fe2000000003f */
[----:B------:R-:W-:Y:S01]  /*7930*/  FMUL R67, R78, R67 ;  /* 0x000000434e437220 */ /* 0x000fe20000400000 */
[----:B------:R-:W-:Y:S01]  /*7940*/  F2FP.SATFINITE.E4M3.F32.PACK_AB_MERGE_C R186, R47, R42, RZ ;  /* 0x0000002a2fba723e */ /* 0x000fe200048070ff */
[----:B------:R-:W-:Y:S01]  /*7950*/  FFMA R60, R81, R83, R60 ;  /* 0x00000053513c7223 */ /* 0x000fe2000000003c */
[----:B------:R-:W-:Y:S01]  /*7960*/  F2FP.SATFINITE.E4M3.F32.PACK_AB_MERGE_C R187, R51, R46, RZ ;  /* 0x0000002e33bb723e */ /* 0x000fe200048070ff */
[C---:B------:R-:W-:Y:S01]  /*7970*/  FFMA R61, R81.reuse, R80, R61 ;  /* 0x00000050513d7223 */ /* 0x040fe2000000003d */
[C---:B------:R-:W-:Y:S01]  /*7980*/  FFMA R62, R81.reuse, R85, R62 ;  /* 0x00000055513e7223 */ /* 0x040fe2000000003e */
[----:B------:R-:W-:Y:S01]  /*7990*/  FFMA R67, R81, R82, R67 ;  /* 0x0000005251437223 */ /* 0x000fe20000000043 */
[----:B------:R-:W-:Y:S02]  /*79a0*/  F2FP.SATFINITE.E4M3.F32.PACK_AB_MERGE_C R186, R41, R40, R186 ;  /* 0x0000002829ba723e */ /* 0x000fe400048070ba */
[----:B------:R-:W-:Y:S02]  /*79b0*/  F2FP.SATFINITE.E4M3.F32.PACK_AB_MERGE_C R187, R45, R44, R187 ;  /* 0x0000002c2dbb723e */ /* 0x000fe400048070bb */
[----:B------:R-:W-:Y:S02]  /*79c0*/  F2FP.SATFINITE.E4M3.F32.PACK_AB_MERGE_C R188, R55, R50, RZ ;  /* 0x0000003237bc723e */ /* 0x000fe400048070ff */
[----:B------:R-:W-:Y:S01]  /*79d0*/  F2FP.SATFINITE.E4M3.F32.PACK_AB_MERGE_C R189, R59, R54, RZ ;  /* 0x000000363bbd723e */ /* 0x000fe200048070ff */
[----:B------:R1:W-:Y:S01]  /*79e0*/  STS.128 [R177+0x2020], R184 ;  /* 0x002020b8b1007388 */ /* 0x0003e20000000c00 */
[----:B------:R-:W-:Y:S02]  /*79f0*/  F2FP.SATFINITE.E4M3.F32.PACK_AB_MERGE_C R190, R63, R58, RZ ;  /* 0x0000003a3fbe723e */ /* 0x000fe400048070ff */
[----:B------:R-:W-:Y:S02]  /*7a00*/  F2FP.SATFINITE.E4M3.F32.PACK_AB_MERGE_C R182, R67, R62, RZ ;  /* 0x0000003e43b6723e */ /* 0x000fe400048070ff */
[----:B------:R-:W-:Y:S02]  /*7a10*/  F2FP.SATFINITE.E4M3.F32.PACK_AB_MERGE_C R188, R49, R48, R188 ;  /* 0x0000003031bc723e */ /* 0x000fe400048070bc */
[----:B------:R-:W-:Y:S02]  /*7a20*/  F2FP.SATFINITE.E4M3.F32.PACK_AB_MERGE_C R189, R53, R52, R189 ;  /* 0x0000003435bd723e */ /* 0x000fe400048070bd */
[----:B------:R-:W-:Y:S02]  /*7a30*/  F2FP.SATFINITE.E4M3.F32.PACK_AB_MERGE_C R190, R57, R56, R190 ;  /* 0x0000003839be723e */ /* 0x000fe400048070be */
[----:B------:R-:W-:Y:S02]  /*7a40*/  F2FP.SATFINITE.E4M3.F32.PACK_AB_MERGE_C R191, R61, R60, R182 ;  /* 0x0000003c3dbf723e */ /* 0x000fe400048070b6 */
[----:B------:R-:W-:Y:S03]  /*7a50*/  IADD3 R76, PT, PT, R76, 0x1, RZ ;  /* 0x000000014c4c7810 */ /* 0x000fe60007ffe0ff */
[----:B------:R1:W-:Y:S01]  /*7a60*/  STS.128 [R176+0x2030], R188 ;  /* 0x002030bcb0007388 */ /* 0x0003e20000000c00 */
[----:B------:R-:W-:Y:S01]  /*7a70*/  @!PT LDS RZ, [RZ] ;  /* 0x00000000fffff984 */ /* 0x000fe20000000800 */
[----:B------:R-:W-:Y:S01]  /*7a80*/  @!PT LDS RZ, [RZ] ;  /* 0x00000000fffff984 */ /* 0x000fe20000000800 */
[----:B------:R-:W-:Y:S01]  /*7a90*/  @!PT LDS RZ, [RZ] ;  /* 0x00000000fffff984 */ /* 0x000fe20000000800 */
[----:B------:R-:W-:Y:S01]  /*7aa0*/  @!PT LDS RZ, [RZ] ;  /* 0x00000000fffff984 */ /* 0x000fe20000000800 */
[----:B------:R3:W-:Y:S07]  /*7ab0*/  MEMBAR.ALL.CTA ;  /* 0x0000000000007992 */ /* 0x0007ee0000008000 */
[----:B---3--:R-:W3:Y:S02]  /*7ac0*/  FENCE.VIEW.ASYNC.S ;  /* 0x00000000000073c6 */ /* 0x008ee40000000000 */
[----:B---3--:R-:W-:Y:S06]  /*7ad0*/  BAR.SYNC.DEFER_BLOCKING 0x1, 0x80 ;  /* 0x0042000000007b1d */ /* 0x008fec0000010000 */
[----:B------:R-:W-:Y:S05]  /*7ae0*/  @P0 BRA `(.L_x_124) ;  /* 0x0000000000340947 */ /* 0x000fea0003800000 */
[----:B------:R-:W-:Y:S01]  /*7af0*/  UIADD3 UR12, UPT, UPT, UR43, 0x2400, URZ ;  /* 0x000024002b0c7890 */ /* 0x000fe2000fffe0ff */
[----:B------:R-:W-:Y:S01]  /*7b00*/  R2UR UR9, R155 ;  /* 0x000000009b0972ca */ /* 0x000fe200000e0000 */
[----:B------:R-:W-:Y:S01]  /*7b10*/  UIADD3 UR10, UP0, UPT, UR46, 0x680, URZ ;  /* 0x000006802e0a7890 */ /* 0x000fe2000ff1e0ff */
[----:B------:R-:W-:Y:S01]  /*7b20*/  R2UR UR8, R165 ;  /* 0x00000000a50872ca */ /* 0x000fe200000e0000 */
[----:B------:R-:W-:Y:S02]  /*7b30*/  UMOV UR7, UR36 ;  /* 0x0000002400077c82 */ /* 0x000fe40008000000 */
[----:B------:R-:W-:Y:S01]  /*7b40*/  IMAD.U32 R179, RZ, RZ, UR12 ;  /* 0x0000000cffb37e24 */ /* 0x000fe2000f8e00ff */
[----:B------:R-:W-:Y:S04]  /*7b50*/  UIADD3.X UR11, UPT, UPT, URZ, UR47, URZ, UP0, !UPT ;  /* 0x0000002fff0b7290 */ /* 0x000fe800087fe4ff */
[----:B------:R-:W-:Y:S03]  /*7b60*/  R2UR UR4, R179 ;  /* 0x00000000b30472ca */ /* 0x000fe600000e0000 */
[----:B------:R-:W-:Y:S02]  /*7b70*/  USHF.L.U32 UR5, UR9, 0x6, URZ ;  /* 0x0000000609057899 */ /* 0x000fe400080006ff */
[----:B------:R-:W-:Y:S09]  /*7b80*/  USHF.L.U32 UR6, UR8, 0x7, URZ ;  /* 0x0000000708067899 */ /* 0x000ff200080006ff */
[----:B------:R3:W-:Y:S01]  /*7b90*/  UTMASTG.3D [UR4], [UR10] ;  /* 0x000000040a0073b5 */ /* 0x0007e20008010000 */
[----:B------:R0:W-:Y:S01]  /*7ba0*/  UTMACMDFLUSH ;  /* 0x00000000000079b7 */ /* 0x0001e20000000000 */
[----:B---3--:R-:W-:Y:S04]  /*7bb0*/  DEPBAR.LE SB0, 0x0 ;  /* 0x000080000000791a */ /* 0x008fe80000000000 */
.L_x_124:
[----:B------:R-:W-:Y:S05]  /*7bc0*/  BSYNC.RECONVERGENT B0 ;  /* 0x0000000000007941 */ /* 0x000fea0003800200 */
.L_x_123:
[----:B------:R-:W-:Y:S01]  /*7bd0*/  BAR.SYNC.DEFER_BLOCKING 0x1, 0x80 ;  /* 0x0042000000007b1d */ /* 0x000fe20000010000 */
[----:B------:R-:W-:Y:S01]  /*7be0*/  ISETP.NE.AND P2, PT, R180, RZ, PT ;  /* 0x000000ffb400720c */ /* 0x000fe20003f45270 */
[----:B------:R-:W-:Y:S01]  /*7bf0*/  IMAD.IADD R155, R75, 0x1, R143 ;  /* 0x000000014b9b7824 */ /* 0x000fe200078e028f */
[----:B------:R-:W-:Y:S01]  /*7c00*/  ISETP.NE.AND P0, PT, R181, 0x2, PT ;  /* 0x00000002b500780c */ /* 0x000fe20003f05270 */
[----:B------:R-:W-:Y:S01]  /*7c10*/  IMAD.IADD R165, R77, 0x1, R154 ;  /* 0x000000014da57824 */ /* 0x000fe200078e029a */
[----:B------:R-:W-:Y:S02]  /*7c20*/  ISETP.NE.AND P1, PT, R76, 0x4, PT ;  /* 0x000000044c00780c */ /* 0x000fe40003f25270 */
[----:B------:R-:W-:Y:S02]  /*7c30*/  SEL R3, RZ, 0x1, P0 ;  /* 0x00000001ff037807 */ /* 0x000fe40000000000 */
[----:B------:R-:W-:Y:S02]  /*7c40*/  SEL R0, RZ, 0x1, P1 ;  /* 0x00000001ff007807 */ /* 0x000fe40000800000 */
[----:B------:R-:W-:Y:S02]  /*7c50*/  LOP3.LUT R174, R174, R3, RZ, 0x3c, !PT ;  /* 0x00000003aeae7212 */ /* 0x000fe400078e3cff */
[----:B------:R-:W-:Y:S02]  /*7c60*/  LOP3.LUT R175, R175, R0, RZ, 0x3c, !PT ;  /* 0x00000000afaf7212 */ /* 0x000fe400078e3cff */
[----:B------:R-:W-:Y:S02]  /*7c70*/  @P2 R2UR UR36, R171 ;  /* 0x00000000ab2422ca */ /* 0x000fe400000e0000 */
[----:B------:R-:W-:Y:S02]  /*7c80*/  SEL R181, R181, RZ, P0 ;  /* 0x000000ffb5b57207 */ /* 0x000fe40000000000 */
[----:B------:R-:W-:Y:S01]  /*7c90*/  SEL R76, R76, RZ, P1 ;  /* 0x000000ff4c4c7207 */ /* 0x000fe20000800000 */
[----:B------:R-:W-:Y:S10]  /*7ca0*/  @P2 BRA `(.L_x_125) ;  /* 0xffffffdc00702947 */ /* 0x000ff4000383ffff */
[----:B------:R-:W-:Y:S05]  /*7cb0*/  EXIT ;  /* 0x000000000000794d */ /* 0x000fea0003800000 */
.L_x_20:
[----:B--2---:R2:W1:Y:S02]  /*7cc0*/  SYNCS.PHASECHK.TRANS64.TRYWAIT P0, [R3+URZ+0x2b0], R2 ;  /* 0x0002b002030075a7 */ /* 0x00446400080011ff */
[----:B-1----:R-:W-:Y:S05]  /*7cd0*/  @!P0 NANOSLEEP.SYNCS 0x989680 ;  /* 0x009896800000895d */ /* 0x002fea0003900000 */
[----:B------:R-:W1:Y:S02]  /*7ce0*/  @!P0 SYNCS.PHASECHK.TRANS64 P0, [R3+URZ+0x2b0], R2 ;  /* 0x0002b002030085a7 */ /* 0x000e6400080010ff */
[----:B-1----:R-:W-:Y:S05]  /*7cf0*/  @!P0 BRA `(.L_x_20) ;  /* 0xfffffffc00f08947 */ /* 0x002fea000383ffff */
[----:B------:R-:W-:Y:S05]  /*7d00*/  BRA `(.L_x_126) ;  /* 0xffffff9c00187947 */ /* 0x000fea000383ffff */
.L_x_23:
[----:B-1----:R-:W-:-:S07]  /*7d10*/  MOV R2, UR33 ;  /* 0x0000002100027c02 */ /* 0x002fce0008000f00 */
.L_x_127:
[----:B-1----:R1:W2:Y:S02]  /*7d20*/  SYNCS.PHASECHK.TRANS64.TRYWAIT P0, [R2+URZ+0x110], R5 ;  /* 0x00011005020075a7 */ /* 0x0022a400080011ff */
[----:B--2---:R-:W-:Y:S05]  /*7d30*/  @!P0 NANOSLEEP.SYNCS 0x989680 ;  /* 0x009896800000895d */ /* 0x004fea0003900000 */
[----:B------:R-:W2:Y:S02]  /*7d40*/  @!P0 SYNCS.PHASECHK.TRANS64 P0, [R2+URZ+0x110], R5 ;  /* 0x00011005020085a7 */ /* 0x000ea400080010ff */
[----:B--2---:R-:W-:Y:S05]  /*7d50*/  @!P0 BRA `(.L_x_127) ;  /* 0xfffffffc00f08947 */ /* 0x004fea000383ffff */
[----:B------:R-:W-:Y:S05]  /*7d60*/  BRA `(.L_x_22) ;  /* 0xffffff9c00687947 */ /* 0x000fea000383ffff */
.L_x_29:
[----:B-1----:R-:W-:-:S07]  /*7d70*/  MOV R2, UR17 ;  /* 0x0000001100027c02 */ /* 0x002fce0008000f00 */
.L_x_128:
[----:B-1----:R1:W2:Y:S02]  /*7d80*/  SYNCS.PHASECHK.TRANS64.TRYWAIT P0, [R2+URZ+0x110], R5 ;  /* 0x00011005020075a7 */ /* 0x0022a400080011ff */
[----:B--2---:R-:W-:Y:S05]  /*7d90*/  @!P0 NANOSLEEP.SYNCS 0x989680 ;  /* 0x009896800000895d */ /* 0x004fea0003900000 */
[----:B------:R-:W2:Y:S02]  /*7da0*/  @!P0 SYNCS.PHASECHK.TRANS64 P0, [R2+URZ+0x110], R5 ;  /* 0x00011005020085a7 */ /* 0x000ea400080010ff */
[----:B--2---:R-:W-:Y:S05]  /*7db0*/  @!P0 BRA `(.L_x_128) ;  /* 0xfffffffc00f08947 */ /* 0x004fea000383ffff */
[----:B------:R-:W-:Y:S05]  /*7dc0*/  BRA `(.L_x_28) ;  /* 0xffffffa000107947 */ /* 0x000fea000383ffff */
.L_x_33:
[----:B-1----:R1:W2:Y:S02]  /*7dd0*/  SYNCS.PHASECHK.TRANS64.TRYWAIT P0, [R2+URZ+0x240], R3 ;  /* 0x00024003020075a7 */ /* 0x0022a400080011ff */
[----:B--2---:R-:W-:Y:S05]  /*7de0*/  @!P0 NANOSLEEP.SYNCS 0x989680 ;  /* 0x009896800000895d */ /* 0x004fea0003900000 */
[----:B------:R-:W2:Y:S02]  /*7df0*/  @!P0 SYNCS.PHASECHK.TRANS64 P0, [R2+URZ+0x240], R3 ;  /* 0x00024003020085a7 */ /* 0x000ea400080010ff */
[----:B--2---:R-:W-:Y:S05]  /*7e00*/  @!P0 BRA `(.L_x_33) ;  /* 0xfffffffc00f08947 */ /* 0x004fea000383ffff */
[----:B------:R-:W-:Y:S05]  /*7e10*/  BRA `(.L_x_129) ;  /* 0xffffffa000a07947 */ /* 0x000fea000383ffff */
.L_x_37:
[----:B----4-:R-:W-:-:S07]  /*7e20*/  MOV R0, UR5 ;  /* 0x0000000500007c02 */ /* 0x010fce0008000f00 */
.L_x_130:
[----:B-1----:R1:W2:Y:S02]  /*7e30*/  SYNCS.PHASECHK.TRANS64.TRYWAIT P0, [R0+URZ], R3 ;  /* 0x00000003000075a7 */ /* 0x0022a400080011ff */
[----:B--2---:R-:W-:Y:S05]  /*7e40*/  @!P0 NANOSLEEP.SYNCS 0x989680 ;  /* 0x009896800000895d */ /* 0x004fea0003900000 */
[----:B------:R-:W2:Y:S02]  /*7e50*/  @!P0 SYNCS.PHASECHK.TRANS64 P0, [R0+URZ], R3 ;  /* 0x00000003000085a7 */ /* 0x000ea400080010ff */
[----:B--2---:R-:W-:Y:S05]  /*7e60*/  @!P0 BRA `(.L_x_130) ;  /* 0xfffffffc00f08947 */ /* 0x004fea000383ffff */
[----:B------:R-:W-:Y:S05]  /*7e70*/  BRA `(.L_x_131) ;  /* 0xffffffa800107947 */ /* 0x000fea000383ffff */
.L_x_38:
[----:B----4-:R-:W-:-:S07]  /*7e80*/  MOV R0, UR5 ;  /* 0x0000000500007c02 */ /* 0x010fce0008000f00 */
.L_x_132:
[----:B-1----:R1:W2:Y:S02]  /*7e90*/  SYNCS.PHASECHK.TRANS64.TRYWAIT P0, [R0+URZ], R3 ;  /* 0x00000003000075a7 */ /* 0x0022a400080011ff */
[----:B--2---:R-:W-:Y:S05]  /*7ea0*/  @!P0 NANOSLEEP.SYNCS 0x989680 ;  /* 0x009896800000895d */ /* 0x004fea0003900000 */
[----:B------:R-:W2:Y:S02]  /*7eb0*/  @!P0 SYNCS.PHASECHK.TRANS64 P0, [R0+URZ], R3 ;  /* 0x00000003000085a7 */ /* 0x000ea400080010ff */
[----:B--2---:R-:W-:Y:S05]  /*7ec0*/  @!P0 BRA `(.L_x_132) ;  /* 0xfffffffc00f08947 */ /* 0x004fea000383ffff */
[----:B------:R-:W-:Y:S05]  /*7ed0*/  BRA `(.L_x_133) ;  /* 0xffffffa8001c7947 */ /* 0x000fea000383ffff */
.L_x_39:
[----:B----4-:R-:W-:-:S07]  /*7ee0*/  MOV R0, UR5 ;  /* 0x0000000500007c02 */ /* 0x010fce0008000f00 */
.L_x_134:
[----:B-1----:R1:W2:Y:S02]  /*7ef0*/  SYNCS.PHASECHK.TRANS64.TRYWAIT P0, [R0+URZ], R3 ;  /* 0x00000003000075a7 */ /* 0x0022a400080011ff */
[----:B--2---:R-:W-:Y:S05]  /*7f00*/  @!P0 NANOSLEEP.SYNCS 0x989680 ;  /* 0x009896800000895d */ /* 0x004fea0003900000 */
[----:B------:R-:W2:Y:S02]  /*7f10*/  @!P0 SYNCS.PHASECHK.TRANS64 P0, [R0+URZ], R3 ;  /* 0x00000003000085a7 */ /* 0x000ea400080010ff */
[----:B--2---:R-:W-:Y:S05]  /*7f20*/  @!P0 BRA `(.L_x_134) ;  /* 0xfffffffc00f08947 */ /* 0x004fea000383ffff */
[----:B------:R-:W-:Y:S05]  /*7f30*/  BRA `(.L_x_135) ;  /* 0xffffffa800287947 */ /* 0x000fea000383ffff */
.L_x_40:
[----:B----4-:R-:W-:-:S07]  /*7f40*/  MOV R0, UR5 ;  /* 0x0000000500007c02 */ /* 0x010fce0008000f00 */
.L_x_136:
[----:B-1----:R1:W2:Y:S02]  /*7f50*/  SYNCS.PHASECHK.TRANS64.TRYWAIT P0, [R0+URZ], R3 ;  /* 0x00000003000075a7 */ /* 0x0022a400080011ff */
[----:B--2---:R-:W-:Y:S05]  /*7f60*/  @!P0 NANOSLEEP.SYNCS 0x989680 ;  /* 0x009896800000895d */ /* 0x004fea0003900000 */
[----:B------:R-:W2:Y:S02]  /*7f70*/  @!P0 SYNCS.PHASECHK.TRANS64 P0, [R0+URZ], R3 ;  /* 0x00000003000085a7 */ /* 0x000ea400080010ff */
[----:B--2---:R-:W-:Y:S05]  /*7f80*/  @!P0 BRA `(.L_x_136) ;  /* 0xfffffffc00f08947 */ /* 0x004fea000383ffff */
[----:B------:R-:W-:Y:S05]  /*7f90*/  BRA `(.L_x_137) ;  /* 0xffffffa800347947 */ /* 0x000fea000383ffff */
.L_x_41:
[----:B----4-:R-:W-:-:S07]  /*7fa0*/  MOV R0, UR5 ;  /* 0x0000000500007c02 */ /* 0x010fce0008000f00 */
.L_x_138:
[----:B-1----:R1:W2:Y:S02]  /*7fb0*/  SYNCS.PHASECHK.TRANS64.TRYWAIT P0, [R0+URZ], R3 ;  /* 0x00000003000075a7 */ /* 0x0022a400080011ff */
[----:B--2---:R-:W-:Y:S05]  /*7fc0*/  @!P0 NANOSLEEP.SYNCS 0x989680 ;  /* 0x009896800000895d */ /* 0x004fea0003900000 */
[----:B------:R-:W2:Y:S02]  /*7fd0*/  @!P0 SYNCS.PHASECHK.TRANS64 P0, [R0+URZ], R3 ;  /* 0x00000003000085a7 */ /* 0x000ea400080010ff */
[----:B--2---:R-:W-:Y:S05]  /*7fe0*/  @!P0 BRA `(.L_x_138) ;  /* 0xfffffffc00f08947 */ /* 0x004fea000383ffff */
[----:B------:R-:W-:Y:S05]  /*7ff0*/  BRA `(.L_x_139) ;  /* 0xffffffa800407947 */ /* 0x000fea000383ffff */
.L_x_42:
[----:B----4-:R-:W-:-:S07]  /*8000*/  MOV R0, UR5 ;  /* 0x0000000500007c02 */ /* 0x010fce0008000f00 */
.L_x_140:
[----:B-1----:R1:W2:Y:S02]  /*8010*/  SYNCS.PHASECHK.TRANS64.TRYWAIT P0, [R0+URZ], R3 ;  /* 0x00000003000075a7 */ /* 0x0022a400080011ff */
[----:B--2---:R-:W-:Y:S05]  /*8020*/  @!P0 NANOSLEEP.SYNCS 0x989680 ;  /* 0x009896800000895d */ /* 0x004fea0003900000 */
[----:B------:R-:W2:Y:S02]  /*8030*/  @!P0 SYNCS.PHASECHK.TRANS64 P0, [R0+URZ], R3 ;  /* 0x00000003000085a7 */ /* 0x000ea400080010ff */
[----:B--2---:R-:W-:Y:S05]  /*8040*/  @!P0 BRA `(.L_x_140) ;  /* 0xfffffffc00f08947 */ /* 0x004fea000383ffff */
[----:B------:R-:W-:Y:S05]  /*8050*/  BRA `(.L_x_141) ;  /* 0xffffffa8004c7947 */ /* 0x000fea000383ffff */
.L_x_43:
[----:B----4-:R-:W-:-:S07]  /*8060*/  MOV R0, UR5 ;  /* 0x0000000500007c02 */ /* 0x010fce0008000f00 */
.L_x_142:
[----:B-1----:R1:W2:Y:S02]  /*8070*/  SYNCS.PHASECHK.TRANS64.TRYWAIT P0, [R0+URZ], R3 ;  /* 0x00000003000075a7 */ /* 0x0022a400080011ff */
[----:B--2---:R-:W-:Y:S05]  /*8080*/  @!P0 NANOSLEEP.SYNCS 0x989680 ;  /* 0x009896800000895d */ /* 0x004fea0003900000 */
[----:B------:R-:W2:Y:S02]  /*8090*/  @!P0 SYNCS.PHASECHK.TRANS64 P0, [R0+URZ], R3 ;  /* 0x00000003000085a7 */ /* 0x000ea400080010ff */
[----:B--2---:R-:W-:Y:S05]  /*80a0*/  @!P0 BRA `(.L_x_142) ;  /* 0xfffffffc00f08947 */ /* 0x004fea000383ffff */
[----:B------:R-:W-:Y:S05]  /*80b0*/  BRA `(.L_x_143) ;  /* 0xffffffa800587947 */ /* 0x000fea000383ffff */
.L_x_44:
[----:B----4-:R-:W-:-:S07]  /*80c0*/  MOV R0, UR5 ;  /* 0x0000000500007c02 */ /* 0x010fce0008000f00 */
.L_x_144:
[----:B-1----:R1:W2:Y:S02]  /*80d0*/  SYNCS.PHASECHK.TRANS64.TRYWAIT P0, [R0+URZ], R3 ;  /* 0x00000003000075a7 */ /* 0x0022a400080011ff */
[----:B--2---:R-:W-:Y:S05]  /*80e0*/  @!P0 NANOSLEEP.SYNCS 0x989680 ;  /* 0x009896800000895d */ /* 0x004fea0003900000 */
[----:B------:R-:W2:Y:S02]  /*80f0*/  @!P0 SYNCS.PHASECHK.TRANS64 P0, [R0+URZ], R3 ;  /* 0x00000003000085a7 */ /* 0x000ea400080010ff */
[----:B--2---:R-:W-:Y:S05]  /*8100*/  @!P0 BRA `(.L_x_144) ;  /* 0xfffffffc00f08947 */ /* 0x004fea000383ffff */
[----:B------:R-:W-:Y:S05]  /*8110*/  BRA `(.L_x_145) ;  /* 0xffffffa800647947 */ /* 0x000fea000383ffff */
.L_x_45:
[----:B----4-:R-:W-:-:S07]  /*8120*/  MOV R0, UR5 ;  /* 0x0000000500007c02 */ /* 0x010fce0008000f00 */
.L_x_146:
[----:B-1----:R1:W2:Y:S02]  /*8130*/  SYNCS.PHASECHK.TRANS64.TRYWAIT P0, [R0+URZ], R3 ;  /* 0x00000003000075a7 */ /* 0x0022a400080011ff */
[----:B--2---:R-:W-:Y:S05]  /*8140*/  @!P0 NANOSLEEP.SYNCS 0x989680 ;  /* 0x009896800000895d */ /* 0x004fea0003900000 */
[----:B------:R-:W2:Y:S02]  /*8150*/  @!P0 SYNCS.PHASECHK.TRANS64 P0, [R0+URZ], R3 ;  /* 0x00000003000085a7 */ /* 0x000ea400080010ff */
[----:B--2---:R-:W-:Y:S05]  /*8160*/  @!P0 BRA `(.L_x_146) ;  /* 0xfffffffc00f08947 */ /* 0x004fea000383ffff */
[----:B------:R-:W-:Y:S05]  /*8170*/  BRA `(.L_x_147) ;  /* 0xffffffa800707947 */ /* 0x000fea000383ffff */
.L_x_46:
[----:B----4-:R-:W-:-:S07]  /*8180*/  MOV R0, UR5 ;  /* 0x0000000500007c02 */ /* 0x010fce0008000f00 */
.L_x_148:
[----:B-1----:R1:W2:Y:S02]  /*8190*/  SYNCS.PHASECHK.TRANS64.TRYWAIT P0, [R0+URZ], R3 ;  /* 0x00000003000075a7 */ /* 0x0022a400080011ff */
[----:B--2---:R-:W-:Y:S05]  /*81a0*/  @!P0 NANOSLEEP.SYNCS 0x989680 ;  /* 0x009896800000895d */ /* 0x004fea0003900000 */
[----:B------:R-:W2:Y:S02]  /*81b0*/  @!P0 SYNCS.PHASECHK.TRANS64 P0, [R0+URZ], R3 ;  /* 0x00000003000085a7 */ /* 0x000ea400080010ff */
[----:B--2---:R-:W-:Y:S05]  /*81c0*/  @!P0 BRA `(.L_x_148) ;  /* 0xfffffffc00f08947 */ /* 0x004fea000383ffff */
[----:B------:R-:W-:Y:S05]  /*81d0*/  BRA `(.L_x_149) ;  /* 0xffffffa8007c7947 */ /* 0x000fea000383ffff */
.L_x_47:
[----:B----4-:R-:W-:-:S07]  /*81e0*/  MOV R0, UR5 ;  /* 0x0000000500007c02 */ /* 0x010fce0008000f00 */
.L_x_150:
[----:B-1----:R1:W2:Y:S02]  /*81f0*/  SYNCS.PHASECHK.TRANS64.TRYWAIT P0, [R0+URZ], R3 ;  /* 0x00000003000075a7 */ /* 0x0022a400080011ff */
[----:B--2---:R-:W-:Y:S05]  /*8200*/  @!P0 NANOSLEEP.SYNCS 0x989680 ;  /* 0x009896800000895d */ /* 0x004fea0003900000 */
[----:B------:R-:W2:Y:S02]  /*8210*/  @!P0 SYNCS.PHASECHK.TRANS64 P0, [R0+URZ], R3 ;  /* 0x00000003000085a7 */ /* 0x000ea400080010ff */
[----:B--2---:R-:W-:Y:S05]  /*8220*/  @!P0 BRA `(.L_x_150) ;  /* 0xfffffffc00f08947 */ /* 0x004fea000383ffff */
[----:B------:R-:W-:Y:S05]  /*8230*/  BRA `(.L_x_151) ;  /* 0xffffffa800887947 */ /* 0x000fea000383ffff */
.L_x_48:
[----:B----4-:R-:W-:-:S07]  /*8240*/  MOV R0, UR5 ;  /* 0x0000000500007c02 */ /* 0x010fce0008000f00 */
.L_x_152:
[----:B-1----:R1:W2:Y:S02]  /*8250*/  SYNCS.PHASECHK.TRANS64.TRYWAIT P0, [R0+URZ], R3 ;  /* 0x00000003000075a7 */ /* 0x0022a400080011ff */
[----:B--2---:R-:W-:Y:S05]  /*8260*/  @!P0 NANOSLEEP.SYNCS 0x989680 ;  /* 0x009896800000895d */ /* 0x004fea0003900000 */
[----:B------:R-:W2:Y:S02]  /*8270*/  @!P0 SYNCS.PHASECHK.TRANS64 P0, [R0+URZ], R3 ;  /* 0x00000003000085a7 */ /* 0x000ea400080010ff */
[----:B--2---:R-:W-:Y:S05]  /*8280*/  @!P0 BRA `(.L_x_152) ;  /* 0xfffffffc00f08947 */ /* 0x004fea000383ffff */
[----:B------:R-:W-:Y:S05]  /*8290*/  BRA `(.L_x_153) ;  /* 0xffffffa800947947 */ /* 0x000fea000383ffff */
.L_x_49:
[----:B----4-:R-:W-:-:S07]  /*82a0*/  MOV R0, UR5 ;  /* 0x0000000500007c02 */ /* 0x010fce0008000f00 */
.L_x_154:
[----:B-1----:R1:W2:Y:S02]  /*82b0*/  SYNCS.PHASECHK.TRANS64.TRYWAIT P0, [R0+URZ], R3 ;  /* 0x00000003000075a7 */ /* 0x0022a400080011ff */
[----:B--2---:R-:W-:Y:S05]  /*82c0*/  @!P0 NANOSLEEP.SYNCS 0x989680 ;  /* 0x009896800000895d */ /* 0x004fea0003900000 */
[----:B------:R-:W2:Y:S02]  /*82d0*/  @!P0 SYNCS.PHASECHK.TRANS64 P0, [R0+URZ], R3 ;  /* 0x00000003000085a7 */ /* 0x000ea400080010ff */
[----:B--2---:R-:W-:Y:S05]  /*82e0*/  @!P0 BRA `(.L_x_154) ;  /* 0xfffffffc00f08947 */ /* 0x004fea000383ffff */
[----:B------:R-:W-:Y:S05]  /*82f0*/  BRA `(.L_x_155) ;  /* 0xffffffa800a07947 */ /* 0x000fea000383ffff */
.L_x_50:
[----:B----4-:R-:W-:-:S07]  /*8300*/  MOV R0, UR5 ;  /* 0x0000000500007c02 */ /* 0x010fce0008000f00 */
.L_x_156:
[----:B-1----:R1:W2:Y:S02]  /*8310*/  SYNCS.PHASECHK.TRANS64.TRYWAIT P0, [R0+URZ], R3 ;  /* 0x00000003000075a7 */ /* 0x0022a400080011ff */
[----:B--2---:R-:W-:Y:S05]  /*8320*/  @!P0 NANOSLEEP.SYNCS 0x989680 ;  /* 0x009896800000895d */ /* 0x004fea0003900000 */
[----:B------:R-:W2:Y:S02]  /*8330*/  @!P0 SYNCS.PHASECHK.TRANS64 P0, [R0+URZ], R3 ;  /* 0x00000003000085a7 */ /* 0x000ea400080010ff */
[----:B--2---:R-:W-:Y:S05]  /*8340*/  @!P0 BRA `(.L_x_156) ;  /* 0xfffffffc00f08947 */ /* 0x004fea000383ffff */
[----:B------:R-:W-:Y:S05]  /*8350*/  BRA `(.L_x_157) ;  /* 0xffffffa800ac7947 */ /* 0x000fea000383ffff */
.L_x_51:
[----:B----4-:R-:W-:-:S07]  /*8360*/  MOV R0, UR5 ;  /* 0x0000000500007c02 */ /* 0x010fce0008000f00 */
.L_x_158:
[----:B-1----:R1:W2:Y:S02]  /*8370*/  SYNCS.PHASECHK.TRANS64.TRYWAIT P0, [R0+URZ], R3 ;  /* 0x00000003000075a7 */ /* 0x0022a400080011ff */
[----:B--2---:R-:W-:Y:S05]  /*8380*/  @!P0 NANOSLEEP.SYNCS 0x989680 ;  /* 0x009896800000895d */ /* 0x004fea0003900000 */
[----:B------:R-:W2:Y:S02]  /*8390*/  @!P0 SYNCS.PHASECHK.TRANS64 P0, [R0+URZ], R3 ;  /* 0x00000003000085a7 */ /* 0x000ea400080010ff */
[----:B--2---:R-:W-:Y:S05]  /*83a0*/  @!P0 BRA `(.L_x_158) ;  /* 0xfffffffc00f08947 */ /* 0x004fea000383ffff */
[----:B------:R-:W-:Y:S05]  /*83b0*/  BRA `(.L_x_159) ;  /* 0xffffffa800b87947 */ /* 0x000fea000383ffff */
.L_x_52:
[----:B----4-:R-:W-:-:S07]  /*83c0*/  MOV R0, UR5 ;  /* 0x0000000500007c02 */ /* 0x010fce0008000f00 */
.L_x_160:
[----:B-1----:R1:W2:Y:S02]  /*83d0*/  SYNCS.PHASECHK.TRANS64.TRYWAIT P0, [R0+URZ], R3 ;  /* 0x00000003000075a7 */ /* 0x0022a400080011ff */
[----:B--2---:R-:W-:Y:S05]  /*83e0*/  @!P0 NANOSLEEP.SYNCS 0x989680 ;  /* 0x009896800000895d */ /* 0x004fea0003900000 */
[----:B------:R-:W2:Y:S02]  /*83f0*/  @!P0 SYNCS.PHASECHK.TRANS64 P0, [R0+URZ], R3 ;  /* 0x00000003000085a7 */ /* 0x000ea400080010ff */
[----:B--2---:R-:W-:Y:S05]  /*8400*/  @!P0 BRA `(.L_x_160) ;  /* 0xfffffffc00f08947 */ /* 0x004fea000383ffff */
[----:B------:R-:W-:Y:S05]  /*8410*/  BRA `(.L_x_161) ;  /* 0xffffffa800c47947 */ /* 0x000fea000383ffff */
.L_x_53:
[----:B----4-:R-:W-:-:S07]  /*8420*/  MOV R0, UR5 ;  /* 0x0000000500007c02 */ /* 0x010fce0008000f00 */
.L_x_162:
[----:B-1----:R1:W2:Y:S02]  /*8430*/  SYNCS.PHASECHK.TRANS64.TRYWAIT P0, [R0+URZ], R3 ;  /* 0x00000003000075a7 */ /* 0x0022a400080011ff */
[----:B--2---:R-:W-:Y:S05]  /*8440*/  @!P0 NANOSLEEP.SYNCS 0x989680 ;  /* 0x009896800000895d */ /* 0x004fea0003900000 */
[----:B------:R-:W2:Y:S02]  /*8450*/  @!P0 SYNCS.PHASECHK.TRANS64 P0, [R0+URZ], R3 ;  /* 0x00000003000085a7 */ /* 0x000ea400080010ff */
[----:B--2---:R-:W-:Y:S05]  /*8460*/  @!P0 BRA `(.L_x_162) ;  /* 0xfffffffc00f08947 */ /* 0x004fea000383ffff */
[----:B------:R-:W-:Y:S05]  /*8470*/  BRA `(.L_x_163) ;  /* 0xffffffa800d07947 */ /* 0x000fea000383ffff */
.L_x_54:
[----:B----4-:R-:W-:-:S07]  /*8480*/  MOV R0, UR5 ;  /* 0x0000000500007c02 */ /* 0x010fce0008000f00 */
.L_x_164:
[----:B-1----:R1:W2:Y:S02]  /*8490*/  SYNCS.PHASECHK.TRANS64.TRYWAIT P0, [R0+URZ], R3 ;  /* 0x00000003000075a7 */ /* 0x0022a400080011ff */
[----:B--2---:R-:W-:Y:S05]  /*84a0*/  @!P0 NANOSLEEP.SYNCS 0x989680 ;  /* 0x009896800000895d */ /* 0x004fea0003900000 */
[----:B------:R-:W2:Y:S02]  /*84b0*/  @!P0 SYNCS.PHASECHK.TRANS64 P0, [R0+URZ], R3 ;  /* 0x00000003000085a7 */ /* 0x000ea400080010ff */
[----:B--2---:R-:W-:Y:S05]  /*84c0*/  @!P0 BRA `(.L_x_164) ;  /* 0xfffffffc00f08947 */ /* 0x004fea000383ffff */
[----:B------:R-:W-:Y:S05]  /*84d0*/  BRA `(.L_x_165) ;  /* 0xffffffa800dc7947 */ /* 0x000fea000383ffff */
.L_x_55:
[----:B----4-:R-:W-:-:S07]  /*84e0*/  MOV R0, UR5 ;  /* 0x0000000500007c02 */ /* 0x010fce0008000f00 */
.L_x_166:
[----:B-1----:R1:W2:Y:S02]  /*84f0*/  SYNCS.PHASECHK.TRANS64.TRYWAIT P0, [R0+URZ], R3 ;  /* 0x00000003000075a7 */ /* 0x0022a400080011ff */
[----:B--2---:R-:W-:Y:S05]  /*8500*/  @!P0 NANOSLEEP.SYNCS 0x989680 ;  /* 0x009896800000895d */ /* 0x004fea0003900000 */
[----:B------:R-:W2:Y:S02]  /*8510*/  @!P0 SYNCS.PHASECHK.TRANS64 P0, [R0+URZ], R3 ;  /* 0x00000003000085a7 */ /* 0x000ea400080010ff */
[----:B--2---:R-:W-:Y:S05]  /*8520*/  @!P0 BRA `(.L_x_166) ;  /* 0xfffffffc00f08947 */ /* 0x004fea000383ffff */
[----:B------:R-:W-:Y:S05]  /*8530*/  BRA `(.L_x_167) ;  /* 0xffffffa800e87947 */ /* 0x000fea000383ffff */
.L_x_56:
[----:B----4-:R-:W-:-:S07]  /*8540*/  MOV R0, UR5 ;  /* 0x0000000500007c02 */ /* 0x010fce0008000f00 */
.L_x_168:
[----:B-1----:R1:W2:Y:S02]  /*8550*/  SYNCS.PHASECHK.TRANS64.TRYWAIT P0, [R0+URZ], R3 ;  /* 0x00000003000075a7 */ /* 0x0022a400080011ff */
[----:B--2---:R-:W-:Y:S05]  /*8560*/  @!P0 NANOSLEEP.SYNCS 0x989680 ;  /* 0x009896800000895d */ /* 0x004fea0003900000 */
[----:B------:R-:W2:Y:S02]  /*8570*/  @!P0 SYNCS.PHASECHK.TRANS64 P0, [R0+URZ], R3 ;  /* 0x00000003000085a7 */ /* 0x000ea400080010ff */
[----:B--2---:R-:W-:Y:S05]  /*8580*/  @!P0 BRA `(.L_x_168) ;  /* 0xfffffffc00f08947 */ /* 0x004fea000383ffff */
[----:B------:R-:W-:Y:S05]  /*8590*/  BRA `(.L_x_169) ;  /* 0xffffffa800f47947 */ /* 0x000fea000383ffff */
.L_x_57:
[----:B----4-:R-:W-:-:S07]  /*85a0*/  MOV R0, UR5 ;  /* 0x0000000500007c02 */ /* 0x010fce0008000f00 */
.L_x_170:
[----:B-1----:R1:W2:Y:S02]  /*85b0*/  SYNCS.PHASECHK.TRANS64.TRYWAIT P0, [R0+URZ], R3 ;  /* 0x00000003000075a7 */ /* 0x0022a400080011ff */
[----:B--2---:R-:W-:Y:S05]  /*85c0*/  @!P0 NANOSLEEP.SYNCS 0x989680 ;  /* 0x009896800000895d */ /* 0x004fea0003900000 */
[----:B------:R-:W2:Y:S02]  /*85d0*/  @!P0 SYNCS.PHASECHK.TRANS64 P0, [R0+URZ], R3 ;  /* 0x00000003000085a7 */ /* 0x000ea400080010ff */
[----:B--2---:R-:W-:Y:S05]  /*85e0*/  @!P0 BRA `(.L_x_170) ;  /* 0xfffffffc00f08947 */ /* 0x004fea000383ffff */
[----:B------:R-:W-:Y:S05]  /*85f0*/  BRA `(.L_x_171) ;  /* 0xffffffac00007947 */ /* 0x000fea000383ffff */
.L_x_58:
[----:B----4-:R-:W-:-:S07]  /*8600*/  MOV R0, UR5 ;  /* 0x0000000500007c02 */ /* 0x010fce0008000f00 */
.L_x_172:
[----:B-1----:R1:W2:Y:S02]  /*8610*/  SYNCS.PHASECHK.TRANS64.TRYWAIT P0, [R0+URZ], R3 ;  /* 0x00000003000075a7 */ /* 0x0022a400080011ff */
[----:B--2---:R-:W-:Y:S05]  /*8620*/  @!P0 NANOSLEEP.SYNCS 0x989680 ;  /* 0x009896800000895d */ /* 0x004fea0003900000 */
[----:B------:R-:W2:Y:S02]  /*8630*/  @!P0 SYNCS.PHASECHK.TRANS64 P0, [R0+URZ], R3 ;  /* 0x00000003000085a7 */ /* 0x000ea400080010ff */
[----:B--2---:R-:W-:Y:S05]  /*8640*/  @!P0 BRA `(.L_x_172) ;  /* 0xfffffffc00f08947 */ /* 0x004fea000383ffff */
[----:B------:R-:W-:Y:S05]  /*8650*/  BRA `(.L_x_173) ;  /* 0xffffffac000c7947 */ /* 0x000fea000383ffff */
.L_x_59:
[----:B----4-:R-:W-:-:S07]  /*8660*/  MOV R0, UR5 ;  /* 0x0000000500007c02 */ /* 0x010fce0008000f00 */
.L_x_174:
[----:B-1----:R1:W2:Y:S02]  /*8670*/  SYNCS.PHASECHK.TRANS64.TRYWAIT P0, [R0+URZ], R3 ;  /* 0x00000003000075a7 */ /* 0x0022a400080011ff */
[----:B--2---:R-:W-:Y:S05]  /*8680*/  @!P0 NANOSLEEP.SYNCS 0x989680 ;  /* 0x009896800000895d */ /* 0x004fea0003900000 */
[----:B------:R-:W2:Y:S02]  /*8690*/  @!P0 SYNCS.PHASECHK.TRANS64 P0, [R0+URZ], R3 ;  /* 0x00000003000085a7 */ /* 0x000ea400080010ff */
[----:B--2---:R-:W-:Y:S05]  /*86a0*/  @!P0 BRA `(.L_x_174) ;  /* 0xfffffffc00f08947 */ /* 0x004fea000383ffff */
[----:B------:R-:W-:Y:S05]  /*86b0*/  BRA `(.L_x_175) ;  /* 0xffffffac00187947 */ /* 0x000fea000383ffff */
.L_x_60:
[----:B----4-:R-:W-:-:S07]  /*86c0*/  MOV R0, UR5 ;  /* 0x0000000500007c02 */ /* 0x010fce0008000f00 */
.L_x_176:
[----:B-1----:R1:W2:Y:S02]  /*86d0*/  SYNCS.PHASECHK.TRANS64.TRYWAIT P0, [R0+URZ], R3 ;  /* 0x00000003000075a7 */ /* 0x0022a400080011ff */
[----:B--2---:R-:W-:Y:S05]  /*86e0*/  @!P0 NANOSLEEP.SYNCS 0x989680 ;  /* 0x009896800000895d */ /* 0x004fea0003900000 */
[----:B------:R-:W2:Y:S02]  /*86f0*/  @!P0 SYNCS.PHASECHK.TRANS64 P0, [R0+URZ], R3 ;  /* 0x00000003000085a7 */ /* 0x000ea400080010ff */
[----:B--2---:R-:W-:Y:S05]  /*8700*/  @!P0 BRA `(.L_x_176) ;  /* 0xfffffffc00f08947 */ /* 0x004fea000383ffff */
[----:B------:R-:W-:Y:S05]  /*8710*/  BRA `(.L_x_177) ;  /* 0xffffffac00247947 */ /* 0x000fea000383ffff */
.L_x_61:
[----:B----4-:R-:W-:-:S07]  /*8720*/  MOV R0, UR5 ;  /* 0x0000000500007c02 */ /* 0x010fce0008000f00 */
.L_x_178:
[----:B-1----:R1:W2:Y:S02]  /*8730*/  SYNCS.PHASECHK.TRANS64.TRYWAIT P0, [R0+URZ], R3 ;  /* 0x00000003000075a7 */ /* 0x0022a400080011ff */
[----:B--2---:R-:W-:Y:S05]  /*8740*/  @!P0 NANOSLEEP.SYNCS 0x989680 ;  /* 0x009896800000895d */ /* 0x004fea0003900000 */
[----:B------:R-:W2:Y:S02]  /*8750*/  @!P0 SYNCS.PHASECHK.TRANS64 P0, [R0+URZ], R3 ;  /* 0x00000003000085a7 */ /* 0x000ea400080010ff */
[----:B--2---:R-:W-:Y:S05]  /*8760*/  @!P0 BRA `(.L_x_178) ;  /* 0xfffffffc00f08947 */ /* 0x004fea000383ffff */
[----:B------:R-:W-:Y:S05]  /*8770*/  BRA `(.L_x_179) ;  /* 0xffffffac00307947 */ /* 0x000fea000383ffff */
.L_x_62:
[----:B----4-:R-:W-:-:S07]  /*8780*/  MOV R0, UR5 ;  /* 0x0000000500007c02 */ /* 0x010fce0008000f00 */
.L_x_180:
[----:B-1----:R1:W2:Y:S02]  /*8790*/  SYNCS.PHASECHK.TRANS64.TRYWAIT P0, [R0+URZ], R3 ;  /* 0x00000003000075a7 */ /* 0x0022a400080011ff */
[----:B--2---:R-:W-:Y:S05]  /*87a0*/  @!P0 NANOSLEEP.SYNCS 0x989680 ;  /* 0x009896800000895d */ /* 0x004fea0003900000 */
[----:B------:R-:W2:Y:S02]  /*87b0*/  @!P0 SYNCS.PHASECHK.TRANS64 P0, [R0+URZ], R3 ;  /* 0x00000003000085a7 */ /* 0x000ea400080010ff */
[----:B--2---:R-:W-:Y:S05]  /*87c0*/  @!P0 BRA `(.L_x_180) ;  /* 0xfffffffc00f08947 */ /* 0x004fea000383ffff */
[----:B------:R-:W-:Y:S05]  /*87d0*/  BRA `(.L_x_181) ;  /* 0xffffffac003c7947 */ /* 0x000fea000383ffff */
.L_x_63:
[----:B----4-:R-:W-:-:S07]  /*87e0*/  MOV R0, UR5 ;  /* 0x0000000500007c02 */ /* 0x010fce0008000f00 */
.L_x_182:
[----:B-1----:R1:W2:Y:S02]  /*87f0*/  SYNCS.PHASECHK.TRANS64.TRYWAIT P0, [R0+URZ], R3 ;  /* 0x00000003000075a7 */ /* 0x0022a400080011ff */
[----:B--2---:R-:W-:Y:S05]  /*8800*/  @!P0 NANOSLEEP.SYNCS 0x989680 ;  /* 0x009896800000895d */ /* 0x004fea0003900000 */
[----:B------:R-:W2:Y:S02]  /*8810*/  @!P0 SYNCS.PHASECHK.TRANS64 P0, [R0+URZ], R3 ;  /* 0x00000003000085a7 */ /* 0x000ea400080010ff */
[----:B--2---:R-:W-:Y:S05]  /*8820*/  @!P0 BRA `(.L_x_182) ;  /* 0xfffffffc00f08947 */ /* 0x004fea000383ffff */
[----:B------:R-:W-:Y:S05]  /*8830*/  BRA `(.L_x_183) ;  /* 0xffffffac00487947 */ /* 0x000fea000383ffff */
.L_x_64:
[----:B----4-:R-:W-:-:S07]  /*8840*/  MOV R0, UR5 ;  /* 0x0000000500007c02 */ /* 0x010fce0008000f00 */
.L_x_184:
[----:B-1----:R1:W2:Y:S02]  /*8850*/  SYNCS.PHASECHK.TRANS64.TRYWAIT P0, [R0+URZ], R3 ;  /* 0x00000003000075a7 */ /* 0x0022a400080011ff */
[----:B--2---:R-:W-:Y:S05]  /*8860*/  @!P0 NANOSLEEP.SYNCS 0x989680 ;  /* 0x009896800000895d */ /* 0x004fea0003900000 */
[----:B------:R-:W2:Y:S02]  /*8870*/  @!P0 SYNCS.PHASECHK.TRANS64 P0, [R0+URZ], R3 ;  /* 0x00000003000085a7 */ /* 0x000ea400080010ff */
[----:B--2---:R-:W-:Y:S05]  /*8880*/  @!P0 BRA `(.L_x_184) ;  /* 0xfffffffc00f08947 */ /* 0x004fea000383ffff */
[----:B------:R-:W-:Y:S05]  /*8890*/  BRA `(.L_x_185) ;  /* 0xffffffac00547947 */ /* 0x000fea000383ffff */
.L_x_65:
[----:B----4-:R-:W-:-:S07]  /*88a0*/  MOV R0, UR5 ;  /* 0x0000000500007c02 */ /* 0x010fce0008000f00 */
.L_x_186:
[----:B-1----:R1:W2:Y:S02]  /*88b0*/  SYNCS.PHASECHK.TRANS64.TRYWAIT P0, [R0+URZ], R3 ;  /* 0x00000003000075a7 */ /* 0x0022a400080011ff */
[----:B--2---:R-:W-:Y:S05]  /*88c0*/  @!P0 NANOSLEEP.SYNCS 0x989680 ;  /* 0x009896800000895d */ /* 0x004fea0003900000 */
[----:B------:R-:W2:Y:S02]  /*88d0*/  @!P0 SYNCS.PHASECHK.TRANS64 P0, [R0+URZ], R3 ;  /* 0x00000003000085a7 */ /* 0x000ea400080010ff */
[----:B--2---:R-:W-:Y:S05]  /*88e0*/  @!P0 BRA `(.L_x_186) ;  /* 0xfffffffc00f08947 */ /* 0x004fea000383ffff */
[----:B------:R-:W-:Y:S05]  /*88f0*/  BRA `(.L_x_187) ;  /* 0xffffffac00607947 */ /* 0x000fea000383ffff */
.L_x_66:
[----:B----4-:R-:W-:-:S07]  /*8900*/  MOV R0, UR5 ;  /* 0x0000000500007c02 */ /* 0x010fce0008000f00 */
.L_x_188:
[----:B-1----:R1:W2:Y:S02]  /*8910*/  SYNCS.PHASECHK.TRANS64.TRYWAIT P0, [R0+URZ], R3 ;  /* 0x00000003000075a7 */ /* 0x0022a400080011ff */
[----:B--2---:R-:W-:Y:S05]  /*8920*/  @!P0 NANOSLEEP.SYNCS 0x989680 ;  /* 0x009896800000895d */ /* 0x004fea0003900000 */
[----:B------:R-:W2:Y:S02]  /*8930*/  @!P0 SYNCS.PHASECHK.TRANS64 P0, [R0+URZ], R3 ;  /* 0x00000003000085a7 */ /* 0x000ea400080010ff */
[----:B--2---:R-:W-:Y:S05]  /*8940*/  @!P0 BRA `(.L_x_188) ;  /* 0xfffffffc00f08947 */ /* 0x004fea000383ffff */
[----:B------:R-:W-:Y:S05]  /*8950*/  BRA `(.L_x_189) ;  /* 0xffffffac006c7947 */ /* 0x000fea000383ffff */
.L_x_67:
[----:B----4-:R-:W-:-:S07]  /*8960*/  MOV R0, UR5 ;  /* 0x0000000500007c02 */ /* 0x010fce0008000f00 */
.L_x_190:
[----:B-1----:R1:W2:Y:S02]  /*8970*/  SYNCS.PHASECHK.TRANS64.TRYWAIT P0, [R0+URZ], R3 ;  /* 0x00000003000075a7 */ /* 0x0022a400080011ff */
[----:B--2---:R-:W-:Y:S05]  /*8980*/  @!P0 NANOSLEEP.SYNCS 0x989680 ;  /* 0x009896800000895d */ /* 0x004fea0003900000 */
[----:B------:R-:W2:Y:S02]  /*8990*/  @!P0 SYNCS.PHASECHK.TRANS64 P0, [R0+URZ], R3 ;  /* 0x00000003000085a7 */ /* 0x000ea400080010ff */
[----:B--2---:R-:W-:Y:S05]  /*89a0*/  @!P0 BRA `(.L_x_190) ;  /* 0xfffffffc00f08947 */ /* 0x004fea000383ffff */
[----:B------:R-:W-:Y:S05]  /*89b0*/  BRA `(.L_x_191) ;  /* 0xffffffac00787947 */ /* 0x000fea000383ffff */
.L_x_68:
[----:B----4-:R-:W-:-:S07]  /*89c0*/  MOV R0, UR5 ;  /* 0x0000000500007c02 */ /* 0x010fce0008000f00 */
.L_x_192:
[----:B-1----:R1:W2:Y:S02]  /*89d0*/  SYNCS.PHASECHK.TRANS64.TRYWAIT P0, [R0+URZ], R3 ;  /* 0x00000003000075a7 */ /* 0x0022a400080011ff */
[----:B--2---:R-:W-:Y:S05]  /*89e0*/  @!P0 NANOSLEEP.SYNCS 0x989680 ;  /* 0x009896800000895d */ /* 0x004fea0003900000 */
[----:B------:R-:W2:Y:S02]  /*89f0*/  @!P0 SYNCS.PHASECHK.TRANS64 P0, [R0+URZ], R3 ;  /* 0x00000003000085a7 */ /* 0x000ea400080010ff */
[----:B--2---:R-:W-:Y:S05]  /*8a00*/  @!P0 BRA `(.L_x_192) ;  /* 0xfffffffc00f08947 */ /* 0x004fea000383ffff */
[----:B------:R-:W-:Y:S05]  /*8a10*/  BRA `(.L_x_193) ;  /* 0xffffffac00847947 */ /* 0x000fea000383ffff */
.L_x_69:
[----:B----4-:R-:W-:-:S07]  /*8a20*/  MOV R0, UR5 ;  /* 0x0000000500007c02 */ /* 0x010fce0008000f00 */
.L_x_194:
[----:B-1----:R1:W2:Y:S02]  /*8a30*/  SYNCS.PHASECHK.TRANS64.TRYWAIT P0, [R0+URZ], R3 ;  /* 0x00000003000075a7 */ /* 0x0022a400080011ff */
[----:B--2---:R-:W-:Y:S05]  /*8a40*/  @!P0 NANOSLEEP.SYNCS 0x989680 ;  /* 0x009896800000895d */ /* 0x004fea0003900000 */
[----:B------:R-:W2:Y:S02]  /*8a50*/  @!P0 SYNCS.PHASECHK.TRANS64 P0, [R0+URZ], R3 ;  /* 0x00000003000085a7 */ /* 0x000ea400080010ff */
[----:B--2---:R-:W-:Y:S05]  /*8a60*/  @!P0 BRA `(.L_x_194) ;  /* 0xfffffffc00f08947 */ /* 0x004fea000383ffff */
[----:B------:R-:W-:Y:S05]  /*8a70*/  BRA `(.L_x_195) ;  /* 0xffffffac00907947 */ /* 0x000fea000383ffff */
.L_x_72:
[----:B-1----:R1:W2:Y:S02]  /*8a80*/  SYNCS.PHASECHK.TRANS64.TRYWAIT P0, [R0+URZ+0x2a0], R5 ;  /* 0x0002a005000075a7 */ /* 0x0022a400080011ff */
[----:B--2---:R-:W-:Y:S05]  /*8a90*/  @!P0 NANOSLEEP.SYNCS 0x989680 ;  /* 0x009896800000895d */ /* 0x004fea0003900000 */
[----:B------:R-:W2:Y:S02]  /*8aa0*/  @!P0 SYNCS.PHASECHK.TRANS64 P0, [R0+URZ+0x2a0], R5 ;  /* 0x0002a005000085a7 */ /* 0x000ea400080010ff */
[----:B--2---:R-:W-:Y:S05]  /*8ab0*/  @!P0 BRA `(.L_x_72) ;  /* 0xfffffffc00f08947 */ /* 0x004fea000383ffff */
[----:B------:R-:W-:Y:S05]  /*8ac0*/  BRA `(.L_x_196) ;  /* 0xffffffac00ec7947 */ /* 0x000fea000383ffff */
.L_x_73:
[----:B------:R-:W-:-:S07]  /*8ad0*/  MOV R0, UR5 ;  /* 0x0000000500007c02 */ /* 0x000fce0008000f00 */
.L_x_197:
[----:B-1----:R1:W2:Y:S02]  /*8ae0*/  SYNCS.PHASECHK.TRANS64.TRYWAIT P0, [R0+URZ+0x250], R5 ;  /* 0x00025005000075a7 */ /* 0x0022a400080011ff */
[----:B--2---:R-:W-:Y:S05]  /*8af0*/  @!P0 NANOSLEEP.SYNCS 0x989680 ;  /* 0x009896800000895d */ /* 0x004fea0003900000 */
[----:B------:R-:W2:Y:S02]  /*8b00*/  @!P0 SYNCS.PHASECHK.TRANS64 P0, [R0+URZ+0x250], R5 ;  /* 0x00025005000085a7 */ /* 0x000ea400080010ff */
[----:B--2---:R-:W-:Y:S05]  /*8b10*/  @!P0 BRA `(.L_x_197) ;  /* 0xfffffffc00f08947 */ /* 0x004fea000383ffff */
[----:B------:R-:W-:Y:S05]  /*8b20*/  BRA `(.L_x_198) ;  /* 0xffffffac00fc7947 */ /* 0x000fea000383ffff */
.L_x_74:
[----:B-1----:R1:W2:Y:S02]  /*8b30*/  SYNCS.PHASECHK.TRANS64.TRYWAIT P1, [R0+URZ+0x240], R5 ;  /* 0x00024005000075a7 */ /* 0x0022a400080211ff */
[----:B--2---:R-:W-:Y:S05]  /*8b40*/  @!P1 NANOSLEEP.SYNCS 0x989680 ;  /* 0x009896800000995d */ /* 0x004fea0003900000 */
[----:B------:R-:W2:Y:S02]  /*8b50*/  @!P1 SYNCS.PHASECHK.TRANS64 P1, [R0+URZ+0x240], R5 ;  /* 0x00024005000095a7 */ /* 0x000ea400080210ff */
[----:B--2---:R-:W-:Y:S05]  /*8b60*/  @!P1 BRA `(.L_x_74) ;  /* 0xfffffffc00f09947 */ /* 0x004fea000383ffff */
[----:B------:R-:W-:Y:S05]  /*8b70*/  BRA `(.L_x_199) ;  /* 0xffffffb0002c7947 */ /* 0x000fea000383ffff */
.L_x_77:
[----:B------:R-:W-:-:S07]  /*8b80*/  MOV R0, UR5 ;  /* 0x0000000500007c02 */ /* 0x000fce0008000f00 */
.L_x_200:
[----:B-1----:R1:W2:Y:S02]  /*8b90*/  SYNCS.PHASECHK.TRANS64.TRYWAIT P0, [R0+URZ+0x250], R3 ;  /* 0x00025003000075a7 */ /* 0x0022a400080011ff */
[----:B--2---:R-:W-:Y:S05]  /*8ba0*/  @!P0 NANOSLEEP.SYNCS 0x989680 ;  /* 0x009896800000895d */ /* 0x004fea0003900000 */
[----:B------:R-:W2:Y:S02]  /*8bb0*/  @!P0 SYNCS.PHASECHK.TRANS64 P0, [R0+URZ+0x250], R3 ;  /* 0x00025003000085a7 */ /* 0x000ea400080010ff */
[----:B--2---:R-:W-:Y:S05]  /*8bc0*/  @!P0 BRA `(.L_x_200) ;  /* 0xfffffffc00f08947 */ /* 0x004fea000383ffff */
[----:B------:R-:W-:Y:S05]  /*8bd0*/  BRA `(.L_x_76) ;  /* 0xffffffb000807947 */ /* 0x000fea000383ffff */
.L_x_84:
[----:B-1----:R1:W2:Y:S02]  /*8be0*/  SYNCS.PHASECHK.TRANS64.TRYWAIT P1, [R0+URZ+0x240], R5 ;  /* 0x00024005000075a7 */ /* 0x0022a400080211ff */
[----:B--2---:R-:W-:Y:S05]  /*8bf0*/  @!P1 NANOSLEEP.SYNCS 0x989680 ;  /* 0x009896800000995d */ /* 0x004fea0003900000 */
[----:B------:R-:W2:Y:S02]  /*8c00*/  @!P1 SYNCS.PHASECHK.TRANS64 P1, [R0+URZ+0x240], R5 ;  /* 0x00024005000095a7 */ /* 0x000ea400080210ff */
[----:B--2---:R-:W-:Y:S05]  /*8c10*/  @!P1 BRA `(.L_x_84) ;  /* 0xfffffffc00f09947 */ /* 0x004fea000383ffff */
[----:B------:R-:W-:Y:S05]  /*8c20*/  BRA `(.L_x_201) ;  /* 0xffffffb400d87947 */ /* 0x000fea000383ffff */
.L_x_85:
[----:B------:R-:W-:-:S07]  /*8c30*/  MOV R3, UR9 ;  /* 0x0000000900037c02 */ /* 0x000fce0008000f00 */
.L_x_202:
[----:B-1----:R1:W2:Y:S02]  /*8c40*/  SYNCS.PHASECHK.TRANS64.TRYWAIT P0, [R3+URZ+0x280], R0 ;  /* 0x00028000030075a7 */ /* 0x0022a400080011ff */
[----:B--2---:R-:W-:Y:S05]  /*8c50*/  @!P0 NANOSLEEP.SYNCS 0x989680 ;  /* 0x009896800000895d */ /* 0x004fea0003900000 */
[----:B------:R-:W2:Y:S02]  /*8c60*/  @!P0 SYNCS.PHASECHK.TRANS64 P0, [R3+URZ+0x280], R0 ;  /* 0x00028000030085a7 */ /* 0x000ea400080010ff */
[----:B--2---:R-:W-:Y:S05]  /*8c70*/  @!P0 BRA `(.L_x_202) ;  /* 0xfffffffc00f08947 */ /* 0x004fea000383ffff */
[----:B------:R-:W-:Y:S05]  /*8c80*/  BRA `(.L_x_203) ;  /* 0xffffffb8000c7947 */ /* 0x000fea000383ffff */
.L_x_88:
[----:B------:R-:W-:Y:S07]  /*8c90*/  MOV R0, UR7 ;  /* 0x0000000700007c02 */ /* 0x000fee0008000f00 */
.L_x_204:
[----:B-1----:R1:W2:Y:S02]  /*8ca0*/  SYNCS.PHASECHK.TRANS64.TRYWAIT P0, [R0+URZ], R3 ;  /* 0x00000003000075a7 */ /* 0x0022a400080011ff */
[----:B--2---:R-:W-:Y:S05]  /*8cb0*/  @!P0 NANOSLEEP.SYNCS 0x989680 ;  /* 0x009896800000895d */ /* 0x004fea0003900000 */
[----:B------:R-:W2:Y:S02]  /*8cc0*/  @!P0 SYNCS.PHASECHK.TRANS64 P0, [R0+URZ], R3 ;  /* 0x00000003000085a7 */ /* 0x000ea400080010ff */
[----:B--2---:R-:W-:Y:S05]  /*8cd0*/  @!P0 BRA `(.L_x_204) ;  /* 0xfffffffc00f08947 */ /* 0x004fea000383ffff */
[----:B------:R-:W-:Y:S05]  /*8ce0*/  BRA `(.L_x_87) ;  /* 0xffffffb8002c7947 */ /* 0x000fea000383ffff */
.L_x_91:
[----:B------:R-:W-:-:S07]  /*8cf0*/  MOV R0, UR5 ;  /* 0x0000000500007c02 */ /* 0x000fce0008000f00 */
.L_x_205:
[----:B--2---:R2:W3:Y:S02]  /*8d00*/  SYNCS.PHASECHK.TRANS64.TRYWAIT P0, [R0+URZ], R3 ;  /* 0x00000003000075a7 */ /* 0x0044e400080011ff */
[----:B---3--:R-:W-:Y:S05]  /*8d10*/  @!P0 NANOSLEEP.SYNCS 0x989680 ;  /* 0x009896800000895d */ /* 0x008fea0003900000 */
[----:B------:R-:W3:Y:S02]  /*8d20*/  @!P0 SYNCS.PHASECHK.TRANS64 P0, [R0+URZ], R3 ;  /* 0x00000003000085a7 */ /* 0x000ee400080010ff */
[----:B---3--:R-:W-:Y:S05]  /*8d30*/  @!P0 BRA `(.L_x_205) ;  /* 0xfffffffc00f08947 */ /* 0x008fea000383ffff */
[----:B------:R-:W-:Y:S05]  /*8d40*/  BRA `(.L_x_206) ;  /* 0xffffffb800cc7947 */ /* 0x000fea000383ffff */
.L_x_92:
[----:B------:R-:W-:-:S07]  /*8d50*/  MOV R0, UR5 ;  /* 0x0000000500007c02 */ /* 0x000fce0008000f00 */
.L_x_207:
[----:B--2---:R2:W3:Y:S02]  /*8d60*/  SYNCS.PHASECHK.TRANS64.TRYWAIT P0, [R0+URZ], R3 ;  /* 0x00000003000075a7 */ /* 0x0044e400080011ff */
[----:B---3--:R-:W-:Y:S05]  /*8d70*/  @!P0 NANOSLEEP.SYNCS 0x989680 ;  /* 0x009896800000895d */ /* 0x008fea0003900000 */
[----:B------:R-:W3:Y:S02]  /*8d80*/  @!P0 SYNCS.PHASECHK.TRANS64 P0, [R0+URZ], R3 ;  /* 0x00000003000085a7 */ /* 0x000ee400080010ff */
[----:B---3--:R-:W-:Y:S05]  /*8d90*/  @!P0 BRA `(.L_x_207) ;  /* 0xfffffffc00f08947 */ /* 0x008fea000383ffff */
[----:B------:R-:W-:Y:S05]  /*8da0*/  BRA `(.L_x_208) ;  /* 0xffffffb800d87947 */ /* 0x000fea000383ffff */
.L_x_93:
[----:B------:R-:W-:-:S07]  /*8db0*/  MOV R0, UR5 ;  /* 0x0000000500007c02 */ /* 0x000fce0008000f00 */
.L_x_209:
[----:B--2---:R2:W3:Y:S02]  /*8dc0*/  SYNCS.PHASECHK.TRANS64.TRYWAIT P0, [R0+URZ], R3 ;  /* 0x00000003000075a7 */ /* 0x0044e400080011ff */
[----:B---3--:R-:W-:Y:S05]  /*8dd0*/  @!P0 NANOSLEEP.SYNCS 0x989680 ;  /* 0x009896800000895d */ /* 0x008fea0003900000 */
[----:B------:R-:W3:Y:S02]  /*8de0*/  @!P0 SYNCS.PHASECHK.TRANS64 P0, [R0+URZ], R3 ;  /* 0x00000003000085a7 */ /* 0x000ee400080010ff */
[----:B---3--:R-:W-:Y:S05]  /*8df0*/  @!P0 BRA `(.L_x_209) ;  /* 0xfffffffc00f08947 */ /* 0x008fea000383ffff */
[----:B------:R-:W-:Y:S05]  /*8e00*/  BRA `(.L_x_210) ;  /* 0xffffffb800e47947 */ /* 0x000fea000383ffff */
.L_x_94:
[----:B------:R-:W-:-:S07]  /*8e10*/  MOV R0, UR7 ;  /* 0x0000000700007c02 */ /* 0x000fce0008000f00 */
.L_x_211:
[----:B--2---:R2:W3:Y:S02]  /*8e20*/  SYNCS.PHASECHK.TRANS64.TRYWAIT P0, [R0+URZ], R3 ;  /* 0x00000003000075a7 */ /* 0x0044e400080011ff */
[----:B---3--:R-:W-:Y:S05]  /*8e30*/  @!P0 NANOSLEEP.SYNCS 0x989680 ;  /* 0x009896800000895d */ /* 0x008fea0003900000 */
[----:B------:R-:W3:Y:S02]  /*8e40*/  @!P0 SYNCS.PHASECHK.TRANS64 P0, [R0+URZ], R3 ;  /* 0x00000003000085a7 */ /* 0x000ee400080010ff */
[----:B---3--:R-:W-:Y:S05]  /*8e50*/  @!P0 BRA `(.L_x_211) ;  /* 0xfffffffc00f08947 */ /* 0x008fea000383ffff */
[----:B------:R-:W-:Y:S05]  /*8e60*/  BRA `(.L_x_212) ;  /* 0xffffffb800f07947 */ /* 0x000fea000383ffff */
.L_x_99:
[----:B---3--:R3:W1:Y:S02]  /*8e70*/  SYNCS.PHASECHK.TRANS64.TRYWAIT P0, [R0+URZ+0x240], R3 ;  /* 0x00024003000075a7 */ /* 0x00866400080011ff */
[----:B-1----:R-:W-:Y:S05]  /*8e80*/  @!P0 NANOSLEEP.SYNCS 0x989680 ;  /* 0x009896800000895d */ /* 0x002fea0003900000 */
[----:B------:R-:W1:Y:S02]  /*8e90*/  @!P0 SYNCS.PHASECHK.TRANS64 P0, [R0+URZ+0x240], R3 ;  /* 0x00024003000085a7 */ /* 0x000e6400080010ff */
[----:B-1----:R-:W-:Y:S05]  /*8ea0*/  @!P0 BRA `(.L_x_99) ;  /* 0xfffffffc00f08947 */ /* 0x002fea000383ffff */
[----:B------:R-:W-:Y:S05]  /*8eb0*/  BRA `(.L_x_213) ;  /* 0xffffffbc00ec7947 */ /* 0x000fea000383ffff */
.L_x_102:
[----:B------:R-:W-:Y:S07]  /*8ec0*/  MOV R0, UR6 ;  /* 0x0000000600007c02 */ /* 0x000fee0008000f00 */
.L_x_214:
[----:B-1----:R1:W3:Y:S02]  /*8ed0*/  SYNCS.PHASECHK.TRANS64.TRYWAIT P0, [R0+URZ+0x238], R3 ;  /* 0x00023803000075a7 */ /* 0x0022e400080011ff */
[----:B---3--:R-:W-:Y:S05]  /*8ee0*/  @!P0 NANOSLEEP.SYNCS 0x989680 ;  /* 0x009896800000895d */ /* 0x008fea0003900000 */
[----:B------:R-:W3:Y:S02]  /*8ef0*/  @!P0 SYNCS.PHASECHK.TRANS64 P0, [R0+URZ+0x238], R3 ;  /* 0x00023803000085a7 */ /* 0x000ee400080010ff */
[----:B---3--:R-:W-:Y:S05]  /*8f00*/  @!P0 BRA `(.L_x_214) ;  /* 0xfffffffc00f08947 */ /* 0x008fea000383ffff */
[----:B------:R-:W-:Y:S05]  /*8f10*/  BRA `(.L_x_101) ;  /* 0xffffffc000d87947 */ /* 0x000fea000383ffff */
.L_x_105:
[----:B------:R-:W-:Y:S07]  /*8f20*/  MOV R3, UR6 ;  /* 0x0000000600037c02 */ /* 0x000fee0008000f00 */
.L_x_215:
[----:B-1----:R1:W2:Y:S02]  /*8f30*/  SYNCS.PHASECHK.TRANS64.TRYWAIT P2, [R3+URZ+0x228], R26 ;  /* 0x0002281a030075a7 */ /* 0x0022a400080411ff */
[----:B--2---:R-:W-:Y:S05]  /*8f40*/  @!P2 NANOSLEEP.SYNCS 0x989680 ;  /* 0x009896800000a95d */ /* 0x004fea0003900000 */
[----:B------:R-:W2:Y:S02]  /*8f50*/  @!P2 SYNCS.PHASECHK.TRANS64 P2, [R3+URZ+0x228], R26 ;  /* 0x0002281a0300a5a7 */ /* 0x000ea400080410ff */
[----:B--2---:R-:W-:Y:S05]  /*8f60*/  @!P2 BRA `(.L_x_215) ;  /* 0xfffffffc00f0a947 */ /* 0x004fea000383ffff */
[----:B------:R-:W-:Y:S05]  /*8f70*/  BRA `(.L_x_216) ;  /* 0xffffffc4006c7947 */ /* 0x000fea000383ffff */
.L_x_108:
[----:B--2---:R2:W4:Y:S02]  /*8f80*/  SYNCS.PHASECHK.TRANS64.TRYWAIT P0, [R0+URZ+0x240], R3 ;  /* 0x00024003000075a7 */ /* 0x00452400080011ff */
[----:B----4-:R-:W-:Y:S05]  /*8f90*/  @!P0 NANOSLEEP.SYNCS 0x989680 ;  /* 0x009896800000895d */ /* 0x010fea0003900000 */
[----:B------:R-:W4:Y:S02]  /*8fa0*/  @!P0 SYNCS.PHASECHK.TRANS64 P0, [R0+URZ+0x240], R3 ;  /* 0x00024003000085a7 */ /* 0x000f2400080010ff */
[----:B----4-:R-:W-:Y:S05]  /*8fb0*/  @!P0 BRA `(.L_x_108) ;  /* 0xfffffffc00f08947 */ /* 0x010fea000383ffff */
[----:B------:R-:W-:Y:S05]  /*8fc0*/  BRA `(.L_x_217) ;  /* 0xffffffc800bc7947 */ /* 0x000fea000383ffff */
.L_x_119:
[----:B-1----:R-:W-:Y:S04]  /*8fd0*/  MOV R0, UR43 ;  /* 0x0000002b00007c02 */ /* 0x002fe80008000f00 */
[----:B------:R1:W2:Y:S03]  /*8fe0*/  SYNCS.PHASECHK.TRANS64.TRYWAIT P1, [R0+URZ+0x220], R3 ;  /* 0x00022003000075a7 */ /* 0x0002a600080211ff */
[----:B--2---:R-:W-:Y:S05]  /*8ff0*/  @!P1 NANOSLEEP.SYNCS 0x989680 ;  /* 0x009896800000995d */ /* 0x004fea0003900000 */
[----:B------:R-:W2:Y:S02]  /*9000*/  @!P1 SYNCS.PHASECHK.TRANS64 P1, [R0+URZ+0x220], R3 ;  /* 0x00022003000095a7 */ /* 0x000ea400080210ff */
[----:B--2---:R-:W-:Y:S05]  /*9010*/  @!P1 BRA `(.L_x_119) ;  /* 0xfffffffc00ec9947 */ /* 0x004fea000383ffff */
[----:B------:R-:W-:Y:S05]  /*9020*/  BRA `(.L_x_118) ;  /* 0xffffffd400b87947 */ /* 0x000fea000383ffff */
.L_x_121:
[----:B------:R1:W1:Y:S02]  /*9030*/  SYNCS.PHASECHK.TRANS64.TRYWAIT P1, [R156+URZ+0x260], R5 ;  /* 0x000260059c0075a7 */ /* 0x00026400080211ff */
[----:B-1----:R-:W-:Y:S05]  /*9040*/  @!P1 NANOSLEEP.SYNCS 0x989680 ;  /* 0x009896800000995d */ /* 0x002fea0003900000 */
[----:B------:R-:W1:Y:S02]  /*9050*/  @!P1 SYNCS.PHASECHK.TRANS64 P1, [R156+URZ+0x260], R5 ;  /* 0x000260059c0095a7 */ /* 0x000e6400080210ff */
[----:B-1----:R-:W-:Y:S05]  /*9060*/  @!P1 BRA `(.L_x_121) ;  /* 0xfffffffc00f09947 */ /* 0x002fea000383ffff */
[----:B------:R-:W-:Y:S05]  /*9070*/  BRA `(.L_x_120) ;  /* 0xffffffd400fc7947 */ /* 0x000fea000383ffff */
        .weak           $__internal_0_$__cuda_sm10x_tcgen05_guardrail_trap_col_being_dealloced_not_returned_by_alloc
        .type           $__internal_0_$__cuda_sm10x_tcgen05_guardrail_trap_col_being_dealloced_not_returned_by_alloc,@function
        .size           $__internal_0_$__cuda_sm10x_tcgen05_guardrail_trap_col_being_dealloced_not_returned_by_alloc,($__internal_1_$__cuda_sm10x_tcgen05_guardrail_trap_phase_invalid_during_alloc - $__internal_0_$__cuda_sm10x_tcgen05_guardrail_trap_col_being_dealloced_not_returned_by_alloc)
$__internal_0_$__cuda_sm10x_tcgen05_guardrail_trap_col_being_dealloced_not_returned_by_alloc:
[----:B------:R-:W-:Y:S05]  /*9080*/  BPT.TRAP 0x1 ;  /* 0x000000040000795c */ /* 0x000fea0000300000 */
[----:B------:R-:W-:-:S04]  /*9090*/  HFMA2 R3, -RZ, RZ, 0, 0 ;  /* 0x00000000ff037431 */ /* 0x000fc800000001ff */
[----:B------:R-:W-:Y:S05]  /*90a0*/  RET.REL.NODEC R2 `(_ZN7cutlass13device_kernelINS_4gemm6kernel13GemmUniversalIN4cute5tupleIJiiiiEEENS1_10collective13CollectiveMmaINS1_35MainloopSm100TmaUmmaWarpSpecializedILi34ELi2ELi4ENS5_IJNS4_1CILi1EEESB_SB_EEEEENS5_IJNSA_ILi128EEENSA_ILi64EEENSA_ILi32EEEEEENS_12float_e4m3_tENS5_IJlSB_lEEESI_SJ_NS4_8TiledMMAINS4_8MMA_AtomIJNS4_10MMA_TraitsINS4_19SM100_MMA_F8F6F4_SSEJSI_SI_fSE_SF_NS4_17integral_constantINS4_4UMMA5MajorELSQ_0EEESR_NSO_INSP_7ScaleInELSS_0EEEST_EEEEEENS4_6LayoutISC_NS5_IJNSA_ILi0EEESX_SX_EEEEENS5_IJNS4_10UnderscoreES10_S10_EEEEENS4_13SM90_TMA_LOADENS4_14ComposedLayoutINS4_7SwizzleILi1ELi4ELi3EEENS4_18smem_ptr_flag_bitsILi8EEENSW_INS5_IJNSA_ILi8EEESG_EEENS5_IJSG_SB_EEEEEEEvNS4_8identityES13_S1D_vS1E_EENS_8epilogue10collective18CollectiveEpilogueINS1G_23Sm100TmaWarpSpecializedILi1ELi1ELi64ELb0ELb0EEEJSH_NS5_IJNSW_ISE_SB_EENSW_ISF_SB_EEEEESI_SJ_SI_SJ_NS1G_6fusion15FusionCallbacksIS1K_NS1O_17LinearCombinationISI_fSI_fLNS_15FloatRoundStyleE2EEESH_S1N_JEEENS4_5SM1004TMEM4LOAD26SM100_TMEM_LOAD_32dp32b64xES13_NS14_INS15_ILi2ELi4ELi3EEES18_NSW_INS5_IJS19_SF_EEENS5_IJSF_SB_EEEEEEENS4_39AutoVectorizingCopyWithAssumedAlignmentILi128EEENS4_14SM90_TMA_STOREES22_S24_S24_EEEvvEEEEvNT_6ParamsE) ;  /* 0xffffff6c02d47950 */ /* 0x000fea0003c3ffff */
        .weak           $__internal_1_$__cuda_sm10x_tcgen05_guardrail_trap_phase_invalid_during_alloc
        .type           $__internal_1_$__cuda_sm10x_tcgen05_guardrail_trap_phase_invalid_during_alloc,@function
        .size           $__internal_1_$__cuda_sm10x_tcgen05_guardrail_trap_phase_invalid_during_alloc,($__internal_2_$__cuda_sm10x_tcgen05_guardrail_trap_unallocated_columns_being_dealloced - $__internal_1_$__cuda_sm10x_tcgen05_guardrail_trap_phase_invalid_during_alloc)
$__internal_1_$__cuda_sm10x_tcgen05_guardrail_trap_phase_invalid_during_alloc:
[----:B------:R-:W-:Y:S05]  /*90b0*/  BPT.TRAP 0x1 ;  /* 0x000000040000795c */ /* 0x000fea0000300000 */
[----:B------:R-:W-:-:S04]  /*90c0*/  MOV R3, 0x0 ;  /* 0x0000000000037802 */ /* 0x000fc80000000f00 */
[----:B------:R-:W-:Y:S05]  /*90d0*/  RET.REL.NODEC R2 `(_ZN7cutlass13device_kernelINS_4gemm6kernel13GemmUniversalIN4cute5tupleIJiiiiEEENS1_10collective13CollectiveMmaINS1_35MainloopSm100TmaUmmaWarpSpecializedILi34ELi2ELi4ENS5_IJNS4_1CILi1EEESB_SB_EEEEENS5_IJNSA_ILi128EEENSA_ILi64EEENSA_ILi32EEEEEENS_12float_e4m3_tENS5_IJlSB_lEEESI_SJ_NS4_8TiledMMAINS4_8MMA_AtomIJNS4_10MMA_TraitsINS4_19SM100_MMA_F8F6F4_SSEJSI_SI_fSE_SF_NS4_17integral_constantINS4_4UMMA5MajorELSQ_0EEESR_NSO_INSP_7ScaleInELSS_0EEEST_EEEEEENS4_6LayoutISC_NS5_IJNSA_ILi0EEESX_SX_EEEEENS5_IJNS4_10UnderscoreES10_S10_EEEEENS4_13SM90_TMA_LOADENS4_14ComposedLayoutINS4_7SwizzleILi1ELi4ELi3EEENS4_18smem_ptr_flag_bitsILi8EEENSW_INS5_IJNSA_ILi8EEESG_EEENS5_IJSG_SB_EEEEEEEvNS4_8identityES13_S1D_vS1E_EENS_8epilogue10collective18CollectiveEpilogueINS1G_23Sm100TmaWarpSpecializedILi1ELi1ELi64ELb0ELb0EEEJSH_NS5_IJNSW_ISE_SB_EENSW_ISF_SB_EEEEESI_SJ_SI_SJ_NS1G_6fusion15FusionCallbacksIS1K_NS1O_17LinearCombinationISI_fSI_fLNS_15FloatRoundStyleE2EEESH_S1N_JEEENS4_5SM1004TMEM4LOAD26SM100_TMEM_LOAD_32dp32b64xES13_NS14_INS15_ILi2ELi4ELi3EEES18_NSW_INS5_IJS19_SF_EEENS5_IJSF_SB_EEEEEEENS4_39AutoVectorizingCopyWithAssumedAlignmentILi128EEENS4_14SM90_TMA_STOREES22_S24_S24_EEEvvEEEEvNT_6ParamsE) ;  /* 0xffffff6c02c87950 */ /* 0x000fea0003c3ffff */
        .weak           $__internal_2_$__cuda_sm10x_tcgen05_guardrail_trap_unallocated_columns_being_dealloced
        .type           $__internal_2_$__cuda_sm10x_tcgen05_guardrail_trap_unallocated_columns_being_dealloced,@function
        .size           $__internal_2_$__cuda_sm10x_tcgen05_guardrail_trap_unallocated_columns_being_dealloced,(.L_x_219 - $__internal_2_$__cuda_sm10x_tcgen05_guardrail_trap_unallocated_columns_being_dealloced)
$__internal_2_$__cuda_sm10x_tcgen05_guardrail_trap_unallocated_columns_being_dealloced:
[----:B------:R-:W-:Y:S05]  /*90e0*/  BPT.TRAP 0x1 ;  /* 0x000000040000795c */ /* 0x000fea0000300000 */
[----:B------:R-:W-:-:S04]  /*90f0*/  HFMA2 R3, -RZ, RZ, 0, 0 ;  /* 0x00000000ff037431 */ /* 0x000fc800000001ff */
[----:B------:R-:W-:Y:S05]  /*9100*/  RET.REL.NODEC R2 `(_ZN7cutlass13device_kernelINS_4gemm6kernel13GemmUniversalIN4cute5tupleIJiiiiEEENS1_10collective13CollectiveMmaINS1_35MainloopSm100TmaUmmaWarpSpecializedILi34ELi2ELi4ENS5_IJNS4_1CILi1EEESB_SB_EEEEENS5_IJNSA_ILi128EEENSA_ILi64EEENSA_ILi32EEEEEENS_12float_e4m3_tENS5_IJlSB_lEEESI_SJ_NS4_8TiledMMAINS4_8MMA_AtomIJNS4_10MMA_TraitsINS4_19SM100_MMA_F8F6F4_SSEJSI_SI_fSE_SF_NS4_17integral_constantINS4_4UMMA5MajorELSQ_0EEESR_NSO_INSP_7ScaleInELSS_0EEEST_EEEEEENS4_6LayoutISC_NS5_IJNSA_ILi0EEESX_SX_EEEEENS5_IJNS4_10UnderscoreES10_S10_EEEEENS4_13SM90_TMA_LOADENS4_14ComposedLayoutINS4_7SwizzleILi1ELi4ELi3EEENS4_18smem_ptr_flag_bitsILi8EEENSW_INS5_IJNSA_ILi8EEESG_EEENS5_IJSG_SB_EEEEEEEvNS4_8identityES13_S1D_vS1E_EENS_8epilogue10collective18CollectiveEpilogueINS1G_23Sm100TmaWarpSpecializedILi1ELi1ELi64ELb0ELb0EEEJSH_NS5_IJNSW_ISE_SB_EENSW_ISF_SB_EEEEESI_SJ_SI_SJ_NS1G_6fusion15FusionCallbacksIS1K_NS1O_17LinearCombinationISI_fSI_fLNS_15FloatRoundStyleE2EEESH_S1N_JEEENS4_5SM1004TMEM4LOAD26SM100_TMEM_LOAD_32dp32b64xES13_NS14_INS15_ILi2ELi4ELi3EEES18_NSW_INS5_IJS19_SF_EEENS5_IJSF_SB_EEEEEEENS4_39AutoVectorizingCopyWithAssumedAlignmentILi128EEENS4_14SM90_TMA_STOREES22_S24_S24_EEEvvEEEEvNT_6ParamsE) ;  /* 0xffffff6c02bc7950 */ /* 0x000fea0003c3ffff */
.L_x_218:
[----:B------:R-:W-:-:S00]  /*9110*/  BRA `(.L_x_218) ;  /* 0xfffffffc00fc7947 */ /* 0x000fc0000383ffff */
[----:B------:R-:W-:-:S00]  /*9120*/  NOP ;  /* 0x0000000000007918 */ /* 0x000fc00000000000 */
        /* <DEDUP_REMOVED lines=13> */
.L_x_219:


//--------------------- .nv.global.init           --------------------------
	.section	.nv.global.init,"aw",@progbits
.nv.global.init:
	.type		$str$27,@object
	.size		$str$27,($str$28 - $str$27)
$str$27:
        /*0000*/ 	.byte	0x28, 0x61, 0x64, 0x64, 0x72, 0x65, 0x73, 0x73, 0x20, 0x26, 0x20, 0x6d, 0x61, 0x73, 0x6b, 0x29
        /*0010*/ 	.byte	0x20, 0x3d, 0x3d, 0x20, 0x30, 0x00
	.type		$str$28,@object
	.size		$str$28,($str$26 - $str$28)
$str$28:
        /*0016*/ 	.byte	0x2f, 0x74, 0x6d, 0x70, 0x2f, 0x63, 0x75, 0x74, 0x6c, 0x61, 0x73, 0x73, 0x5f, 0x73, 0x77, 0x65
        /*0026*/ 	.byte	0x65, 0x70, 0x5f, 0x73, 0x72, 0x63, 0x2f, 0x69, 0x6e, 0x63, 0x6c, 0x75, 0x64, 0x65, 0x2f, 0x63
        /*0036*/ 	.byte	0x75, 0x74, 0x65, 0x2f, 0x70, 0x6f, 0x69, 0x6e, 0x74, 0x65, 0x72, 0x5f, 0x66, 0x6c, 0x61, 0x67
        /*0046*/ 	.byte	0x67, 0x65, 0x64, 0x2e, 0x68, 0x70, 0x70, 0x00
	.type		$str$26,@object
	.size		$str$26,($str$25 - $str$26)
$str$26:
        /*004e*/ 	.byte	0x2f, 0x74, 0x6d, 0x70, 0x2f, 0x63, 0x75, 0x74, 0x6c, 0x61, 0x73, 0x73, 0x5f, 0x73, 0x77, 0x65
        /*005e*/ 	.byte	0x65, 0x70, 0x5f, 0x73, 0x72, 0x63, 0x2f, 0x69, 0x6e, 0x63, 0x6c, 0x75, 0x64, 0x65, 0x2f, 0x63
        /*006e*/ 	.byte	0x75, 0x74, 0x65, 0x2f, 0x61, 0x74, 0x6f, 0x6d, 0x2f, 0x63, 0x6f, 0x70, 0x79, 0x5f, 0x74, 0x72
        /*007e*/ 	.byte	0x61, 0x69, 0x74, 0x73, 0x5f, 0x73, 0x6d, 0x31, 0x30, 0x30, 0x2e, 0x68, 0x70, 0x70, 0x00
	.type		$str$25,@object
	.size		$str$25,(__unnamed_1 - $str$25)
$str$25:
        /*008d*/ 	.byte	0x28, 0x28, 0x75, 0x69, 0x6e, 0x74, 0x33, 0x32, 0x5f, 0x74, 0x28, 0x74, 0x68, 0x72, 0x65, 0x61
        /*009d*/ 	.byte	0x64, 0x49, 0x64, 0x78, 0x2e, 0x78, 0x29, 0x20, 0x2f, 0x20, 0x33, 0x32, 0x29, 0x20, 0x25, 0x20
        /*00ad*/ 	.byte	0x34, 0x29, 0x20, 0x3d, 0x3d, 0x20, 0x28, 0x28, 0x28, 0x74, 0x6d, 0x65, 0x6d, 0x5f, 0x61, 0x64
        /*00bd*/ 	.byte	0x64, 0x72, 0x20, 0x3e, 0x3e, 0x20, 0x31, 0x36, 0x29, 0x20, 0x2f, 0x20, 0x33, 0x32, 0x29, 0x20
        /*00cd*/ 	.byte	0x25, 0x20, 0x34, 0x29, 0x00
	.type		__unnamed_1,@object
	.size		__unnamed_1,(__unnamed_2 - __unnamed_1)
__unnamed_1:
        /*00d2*/ 	.byte	0x61, 0x75, 0x74, 0x6f, 0x20, 0x63, 0x75, 0x74, 0x65, 0x3a, 0x3a, 0x61, 0x73, 0x5f, 0x70, 0x6f
        /* <DEDUP_REMOVED lines=24> */
        /*0262*/ 	.byte	0x43, 0x3c, 0x38, 0x31, 0x39, 0x32, 0x3e, 0x3e, 0x3e, 0x3e, 0x5d, 0x00
	.type		__unnamed_2,@object
	.size		__unnamed_2,(.L_2 - __unnamed_2)
__unnamed_2:
        /* <DEDUP_REMOVED lines=42> */
        /*050e*/ 	.byte	0x3e, 0x3e, 0x3e, 0x3e, 0x5d, 0x00
.L_2:


//--------------------- .nv.shared._ZN7cutlass13device_kernelINS_4gemm6kernel13GemmUniversalIN4cute5tupleIJiiiiEEENS1_10collective13CollectiveMmaINS1_35MainloopSm100TmaUmmaWarpSpecializedILi34ELi2ELi4ENS5_IJNS4_1CILi1EEESB_SB_EEEEENS5_IJNSA_ILi128EEENSA_ILi64EEENSA_ILi32EEEEEENS_12float_e4m3_tENS5_IJlSB_lEEESI_SJ_NS4_8TiledMMAINS4_8MMA_AtomIJNS4_10MMA_TraitsINS4_19SM100_MMA_F8F6F4_SSEJSI_SI_fSE_SF_NS4_17integral_constantINS4_4UMMA5MajorELSQ_0EEESR_NSO_INSP_7ScaleInELSS_0EEEST_EEEEEENS4_6LayoutISC_NS5_IJNSA_ILi0EEESX_SX_EEEEENS5_IJNS4_10UnderscoreES10_S10_EEEEENS4_13SM90_TMA_LOADENS4_14ComposedLayoutINS4_7SwizzleILi1ELi4ELi3EEENS4_18smem_ptr_flag_bitsILi8EEENSW_INS5_IJNSA_ILi8EEESG_EEENS5_IJSG_SB_EEEEEEEvNS4_8identityES13_S1D_vS1E_EENS_8epilogue10collective18CollectiveEpilogueINS1G_23Sm100TmaWarpSpecializedILi1ELi1ELi64ELb0ELb0EEEJSH_NS5_IJNSW_ISE_SB_EENSW_ISF_SB_EEEEESI_SJ_SI_SJ_NS1G_6fusion15FusionCallbacksIS1K_NS1O_17LinearCombinationISI_fSI_fLNS_15FloatRoundStyleE2EEESH_S1N_JEEENS4_5SM1004TMEM4LOAD26SM100_TMEM_LOAD_32dp32b64xES13_NS14_INS15_ILi2ELi4ELi3EEES18_NSW_INS5_IJS19_SF_EEENS5_IJSF_SB_EEEEEEENS4_39AutoVectorizingCopyWithAssumedAlignmentILi128EEENS4_14SM90_TMA_STOREES22_S24_S24_EEEvvEEEEvNT_6ParamsE --------------------------
	.section	.nv.shared._ZN7cutlass13device_kernelINS_4gemm6kernel13GemmUniversalIN4cute5tupleIJiiiiEEENS1_10collective13CollectiveMmaINS1_35MainloopSm100TmaUmmaWarpSpecializedILi34ELi2ELi4ENS5_IJNS4_1CILi1EEESB_SB_EEEEENS5_IJNSA_ILi128EEENSA_ILi64EEENSA_ILi32EEEEEENS_12float_e4m3_tENS5_IJlSB_lEEESI_SJ_NS4_8TiledMMAINS4_8MMA_AtomIJNS4_10MMA_TraitsINS4_19SM100_MMA_F8F6F4_SSEJSI_SI_fSE_SF_NS4_17integral_constantINS4_4UMMA5MajorELSQ_0EEESR_NSO_INSP_7ScaleInELSS_0EEEST_EEEEEENS4_6LayoutISC_NS5_IJNSA_ILi0EEESX_SX_EEEEENS5_IJNS4_10UnderscoreES10_S10_EEEEENS4_13SM90_TMA_LOADENS4_14ComposedLayoutINS4_7SwizzleILi1ELi4ELi3EEENS4_18smem_ptr_flag_bitsILi8EEENSW_INS5_IJNSA_ILi8EEESG_EEENS5_IJSG_SB_EEEEEEEvNS4_8identityES13_S1D_vS1E_EENS_8epilogue10collective18CollectiveEpilogueINS1G_23Sm100TmaWarpSpecializedILi1ELi1ELi64ELb0ELb0EEEJSH_NS5_IJNSW_ISE_SB_EENSW_ISF_SB_EEEEESI_SJ_SI_SJ_NS1G_6fusion15FusionCallbacksIS1K_NS1O_17LinearCombinationISI_fSI_fLNS_15FloatRoundStyleE2EEESH_S1N_JEEENS4_5SM1004TMEM4LOAD26SM100_TMEM_LOAD_32dp32b64xES13_NS14_INS15_ILi2ELi4ELi3EEES18_NSW_INS5_IJS19_SF_EEENS5_IJSF_SB_EEEEEEENS4_39AutoVectorizingCopyWithAssumedAlignmentILi128EEENS4_14SM90_TMA_STOREES22_S24_S24_EEEvvEEEEvNT_6ParamsE,"aw",@nobits
	.sectionflags	@""
	.align	16
	.zero		1024


//--------------------- .nv.shared.reserved.0     --------------------------
	.section	.nv.shared.reserved.0,"aw",@nobits
	.weak		__nv_reservedSMEM_offset_0_alias
	.size		__nv_reservedSMEM_offset_0_alias, 0, 64
	.other		__nv_reservedSMEM_offset_0_alias,@"STO_CUDA_RESERVED_SHARED STV_DEFAULT"
__nv_reservedSMEM_offset_0_alias:
	.zero		0
.nv.shared.reserved.0:
	.zero		64
	.weak		__nv_reservedSMEM_tcgen05_partition
	.type		__nv_reservedSMEM_tcgen05_partition,@object
	.size		__nv_reservedSMEM_tcgen05_partition,(.L_0 - __nv_reservedSMEM_tcgen05_partition)
__nv_reservedSMEM_tcgen05_partition:
	.zero		32
.L_0:


//--------------------- .nv.global                --------------------------
	.section	.nv.global,"aw",@nobits
.nv.global:
	.type		_ZN40_INTERNAL_9c754a96_4_k_cu_f6a678c4_333214cute1_E,@object
	.size		_ZN40_INTERNAL_9c754a96_4_k_cu_f6a678c4_333214cute1_E,(_ZN40_INTERNAL_9c754a96_4_k_cu_f6a678c4_333214cuda3std3__45__cpo6cbeginE - _ZN40_INTERNAL_9c754a96_4_k_cu_f6a678c4_333214cute1_E)
_ZN40_INTERNAL_9c754a96_4_k_cu_f6a678c4_333214cute1_E:
	.zero		1
	.type		_ZN40_INTERNAL_9c754a96_4_k_cu_f6a678c4_333214cuda3std3__45__cpo6cbeginE,@object
	.size		_ZN40_INTERNAL_9c754a96_4_k_cu_f6a678c4_333214cuda3std3__45__cpo6cbeginE,(_ZN40_INTERNAL_9c754a96_4_k_cu_f6a678c4_333214cuda3std3__48in_placeE - _ZN40_INTERNAL_9c754a96_4_k_cu_f6a678c4_333214cuda3std3__45__cpo6cbeginE)
_ZN40_INTERNAL_9c754a96_4_k_cu_f6a678c4_333214cuda3std3__45__cpo6cbeginE:
	.zero		1
	.type		_ZN40_INTERNAL_9c754a96_4_k_cu_f6a678c4_333214cuda3std3__48in_placeE,@object
	.size		_ZN40_INTERNAL_9c754a96_4_k_cu_f6a678c4_333214cuda3std3__48in_placeE,(_ZN40_INTERNAL_9c754a96_4_k_cu_f6a678c4_333214cuda3std6ranges3__45__cpo9iter_moveE - _ZN40_INTERNAL_9c754a96_4_k_cu_f6a678c4_333214cuda3std3__48in_placeE)
_ZN40_INTERNAL_9c754a96_4_k_cu_f6a678c4_333214cuda3std3__48in_placeE:
	.zero		1
	.type		_ZN40_INTERNAL_9c754a96_4_k_cu_f6a678c4_333214cuda3std6ranges3__45__cpo9iter_moveE,@object
	.size		_ZN40_INTERNAL_9c754a96_4_k_cu_f6a678c4_333214cuda3std6ranges3__45__cpo9iter_moveE,(_ZN40_INTERNAL_9c754a96_4_k_cu_f6a678c4_333214cuda3std3__45__cpo5beginE - _ZN40_INTERNAL_9c754a96_4_k_cu_f6a678c4_333214cuda3std6ranges3__45__cpo9iter_moveE)
_ZN40_INTERNAL_9c754a96_4_k_cu_f6a678c4_333214cuda3std6ranges3__45__cpo9iter_moveE:
	.zero		1
	.type		_ZN40_INTERNAL_9c754a96_4_k_cu_f6a678c4_333214cuda3std3__45__cpo5beginE,@object
	.size		_ZN40_INTERNAL_9c754a96_4_k_cu_f6a678c4_333214cuda3std3__45__cpo5beginE,(_ZN40_INTERNAL_9c754a96_4_k_cu_f6a678c4_333214cuda3std3__442_GLOBAL__N__9c754a96_4_k_cu_f6a678c4_333216ignoreE - _ZN40_INTERNAL_9c754a96_4_k_cu_f6a678c4_333214cuda3std3__45__cpo5beginE)
_ZN40_INTERNAL_9c754a96_4_k_cu_f6a678c4_333214cuda3std3__45__cpo5beginE:
	.zero		1
	.type		_ZN40_INTERNAL_9c754a96_4_k_cu_f6a678c4_333214cuda3std3__442_GLOBAL__N__9c754a96_4_k_cu_f6a678c4_333216ignoreE,@object
	.size		_ZN40_INTERNAL_9c754a96_4_k_cu_f6a678c4_333214cuda3std3__442_GLOBAL__N__9c754a96_4_k_cu_f6a678c4_333216ignoreE,(_ZN40_INTERNAL_9c754a96_4_k_cu_f6a678c4_333214cute7productE - _ZN40_INTERNAL_9c754a96_4_k_cu_f6a678c4_333214cuda3std3__442_GLOBAL__N__9c754a96_4_k_cu_f6a678c4_333216ignoreE)
_ZN40_INTERNAL_9c754a96_4_k_cu_f6a678c4_333214cuda3std3__442_GLOBAL__N__9c754a96_4_k_cu_f6a678c4_333216ignoreE:
	.zero		1
	.type		_ZN40_INTERNAL_9c754a96_4_k_cu_f6a678c4_333214cute7productE,@object
	.size		_ZN40_INTERNAL_9c754a96_4_k_cu_f6a678c4_333214cute7productE,(_ZN40_INTERNAL_9c754a96_4_k_cu_f6a678c4_333214cuda3std3__45__cpo3endE - _ZN40_INTERNAL_9c754a96_4_k_cu_f6a678c4_333214cute7productE)
_ZN40_INTERNAL_9c754a96_4_k_cu_f6a678c4_333214cute7productE:
	.zero		1
	.type		_ZN40_INTERNAL_9c754a96_4_k_cu_f6a678c4_333214cuda3std3__45__cpo3endE,@object
	.size		_ZN40_INTERNAL_9c754a96_4_k_cu_f6a678c4_333214cuda3std3__45__cpo3endE,(_ZN40_INTERNAL_9c754a96_4_k_cu_f6a678c4_333214cuda3std3__419piecewise_constructE - _ZN40_INTERNAL_9c754a96_4_k_cu_f6a678c4_333214cuda3std3__45__cpo3endE)
_ZN40_INTERNAL_9c754a96_4_k_cu_f6a678c4_333214cuda3std3__45__cpo3endE:
	.zero		1
	.type		_ZN40_INTERNAL_9c754a96_4_k_cu_f6a678c4_333214cuda3std3__419piecewise_constructE,@object
	.size		_ZN40_INTERNAL_9c754a96_4_k_cu_f6a678c4_333214cuda3std3__419piecewise_constructE,(_ZN40_INTERNAL_9c754a96_4_k_cu_f6a678c4_333214cuda3std3__45__cpo4cendE - _ZN40_INTERNAL_9c754a96_4_k_cu_f6a678c4_333214cuda3std3__419piecewise_constructE)
_ZN40_INTERNAL_9c754a96_4_k_cu_f6a678c4_333214cuda3std3__419piecewise_constructE:
	.zero		1
	.type		_ZN40_INTERNAL_9c754a96_4_k_cu_f6a678c4_333214cuda3std3__45__cpo4cendE,@object
	.size		_ZN40_INTERNAL_9c754a96_4_k_cu_f6a678c4_333214cuda3std3__45__cpo4cendE,(_ZN40_INTERNAL_9c754a96_4_k_cu_f6a678c4_333214cuda3std6ranges3__45__cpo4swapE - _ZN40_INTERNAL_9c754a96_4_k_cu_f6a678c4_333214cuda3std3__45__cpo4cendE)
_ZN40_INTERNAL_9c754a96_4_k_cu_f6a678c4_333214cuda3std3__45__cpo4cendE:
	.zero		1
	.type		_ZN40_INTERNAL_9c754a96_4_k_cu_f6a678c4_333214cuda3std6ranges3__45__cpo4swapE,@object
	.size		_ZN40_INTERNAL_9c754a96_4_k_cu_f6a678c4_333214cuda3std6ranges3__45__cpo4swapE,(.L_10 - _ZN40_INTERNAL_9c754a96_4_k_cu_f6a678c4_333214cuda3std6ranges3__45__cpo4swapE)
_ZN40_INTERNAL_9c754a96_4_k_cu_f6a678c4_333214cuda3std6ranges3__45__cpo4swapE:
	.zero		1
.L_10:


//--------------------- .nv.constant0._ZN7cutlass13device_kernelINS_4gemm6kernel13GemmUniversalIN4cute5tupleIJiiiiEEENS1_10collective13CollectiveMmaINS1_35MainloopSm100TmaUmmaWarpSpecializedILi34ELi2ELi4ENS5_IJNS4_1CILi1EEESB_SB_EEEEENS5_IJNSA_ILi128EEENSA_ILi64EEENSA_ILi32EEEEEENS_12float_e4m3_tENS5_IJlSB_lEEESI_SJ_NS4_8TiledMMAINS4_8MMA_AtomIJNS4_10MMA_TraitsINS4_19SM100_MMA_F8F6F4_SSEJSI_SI_fSE_SF_NS4_17integral_constantINS4_4UMMA5MajorELSQ_0EEESR_NSO_INSP_7ScaleInELSS_0EEEST_EEEEEENS4_6LayoutISC_NS5_IJNSA_ILi0EEESX_SX_EEEEENS5_IJNS4_10UnderscoreES10_S10_EEEEENS4_13SM90_TMA_LOADENS4_14ComposedLayoutINS4_7SwizzleILi1ELi4ELi3EEENS4_18smem_ptr_flag_bitsILi8EEENSW_INS5_IJNSA_ILi8EEESG_EEENS5_IJSG_SB_EEEEEEEvNS4_8identityES13_S1D_vS1E_EENS_8epilogue10collective18CollectiveEpilogueINS1G_23Sm100TmaWarpSpecializedILi1ELi1ELi64ELb0ELb0EEEJSH_NS5_IJNSW_ISE_SB_EENSW_ISF_SB_EEEEESI_SJ_SI_SJ_NS1G_6fusion15FusionCallbacksIS1K_NS1O_17LinearCombinationISI_fSI_fLNS_15FloatRoundStyleE2EEESH_S1N_JEEENS4_5SM1004TMEM4LOAD26SM100_TMEM_LOAD_32dp32b64xES13_NS14_INS15_ILi2ELi4ELi3EEES18_NSW_INS5_IJS19_SF_EEENS5_IJSF_SB_EEEEEEENS4_39AutoVectorizingCopyWithAssumedAlignmentILi128EEENS4_14SM90_TMA_STOREES22_S24_S24_EEEvvEEEEvNT_6ParamsE --------------------------
	.section	.nv.constant0._ZN7cutlass13device_kernelINS_4gemm6kernel13GemmUniversalIN4cute5tupleIJiiiiEEENS1_10collective13CollectiveMmaINS1_35MainloopSm100TmaUmmaWarpSpecializedILi34ELi2ELi4ENS5_IJNS4_1CILi1EEESB_SB_EEEEENS5_IJNSA_ILi128EEENSA_ILi64EEENSA_ILi32EEEEEENS_12float_e4m3_tENS5_IJlSB_lEEESI_SJ_NS4_8TiledMMAINS4_8MMA_AtomIJNS4_10MMA_TraitsINS4_19SM100_MMA_F8F6F4_SSEJSI_SI_fSE_SF_NS4_17integral_constantINS4_4UMMA5MajorELSQ_0EEESR_NSO_INSP_7ScaleInELSS_0EEEST_EEEEEENS4_6LayoutISC_NS5_IJNSA_ILi0EEESX_SX_EEEEENS5_IJNS4_10UnderscoreES10_S10_EEEEENS4_13SM90_TMA_LOADENS4_14ComposedLayoutINS4_7SwizzleILi1ELi4ELi3EEENS4_18smem_ptr_flag_bitsILi8EEENSW_INS5_IJNSA_ILi8EEESG_EEENS5_IJSG_SB_EEEEEEEvNS4_8identityES13_S1D_vS1E_EENS_8epilogue10collective18CollectiveEpilogueINS1G_23Sm100TmaWarpSpecializedILi1ELi1ELi64ELb0ELb0EEEJSH_NS5_IJNSW_ISE_SB_EENSW_ISF_SB_EEEEESI_SJ_SI_SJ_NS1G_6fusion15FusionCallbacksIS1K_NS1O_17LinearCombinationISI_fSI_fLNS_15FloatRoundStyleE2EEESH_S1N_JEEENS4_5SM1004TMEM4LOAD26SM100_TMEM_LOAD_32dp32b64xES13_NS14_INS15_ILi2ELi4ELi3EEES18_NSW_INS5_IJS19_SF_EEENS5_IJSF_SB_EEEEEEENS4_39AutoVectorizingCopyWithAssumedAlignmentILi128EEENS4_14SM90_TMA_STOREES22_S24_S24_EEEvvEEEEvNT_6ParamsE,"a",@progbits
	.sectionflags	@""
	.align	4
.nv.constant0._ZN7cutlass13device_kernelINS_4gemm6kernel13GemmUniversalIN4cute5tupleIJiiiiEEENS1_10collective13CollectiveMmaINS1_35MainloopSm100TmaUmmaWarpSpecializedILi34ELi2ELi4ENS5_IJNS4_1CILi1EEESB_SB_EEEEENS5_IJNSA_ILi128EEENSA_ILi64EEENSA_ILi32EEEEEENS_12float_e4m3_tENS5_IJlSB_lEEESI_SJ_NS4_8TiledMMAINS4_8MMA_AtomIJNS4_10MMA_TraitsINS4_19SM100_MMA_F8F6F4_SSEJSI_SI_fSE_SF_NS4_17integral_constantINS4_4UMMA5MajorELSQ_0EEESR_NSO_INSP_7ScaleInELSS_0EEEST_EEEEEENS4_6LayoutISC_NS5_IJNSA_ILi0EEESX_SX_EEEEENS5_IJNS4_10UnderscoreES10_S10_EEEEENS4_13SM90_TMA_LOADENS4_14ComposedLayoutINS4_7SwizzleILi1ELi4ELi3EEENS4_18smem_ptr_flag_bitsILi8EEENSW_INS5_IJNSA_ILi8EEESG_EEENS5_IJSG_SB_EEEEEEEvNS4_8identityES13_S1D_vS1E_EENS_8epilogue10collective18CollectiveEpilogueINS1G_23Sm100TmaWarpSpecializedILi1ELi1ELi64ELb0ELb0EEEJSH_NS5_IJNSW_ISE_SB_EENSW_ISF_SB_EEEEESI_SJ_SI_SJ_NS1G_6fusion15FusionCallbacksIS1K_NS1O_17LinearCombinationISI_fSI_fLNS_15FloatRoundStyleE2EEESH_S1N_JEEENS4_5SM1004TMEM4LOAD26SM100_TMEM_LOAD_32dp32b64xES13_NS14_INS15_ILi2ELi4ELi3EEES18_NSW_INS5_IJS19_SF_EEENS5_IJSF_SB_EEEEEEENS4_39AutoVectorizingCopyWithAssumedAlignmentILi128EEENS4_14SM90_TMA_STOREES22_S24_S24_EEEvvEEEEvNT_6ParamsE:
	.zero		2944


//--------------------- SYMBOLS --------------------------

	.type		.nv.reservedSmem.offset0,@object
	.size		.nv.reservedSmem.offset0,0x4
	.type		.nv.reservedSmem.cap,@object
	.size		.nv.reservedSmem.cap,0x4
	.type		__assertfail,@function
